//
// Generated by NVIDIA NVVM Compiler
//
// Compiler Build ID: CL-36424714
// Cuda compilation tools, release 13.0, V13.0.88
// Based on NVVM 20.0.0
//

.version 9.0
.target sm_100
.address_size 64

	// .globl	_Z7g_guessiPKiPii
.const .align 4 .u32 c_num_words;
.const .align 1 .b8 c_words[11545];

.visible .entry _Z7g_guessiPKiPii(
	.param .u32 _Z7g_guessiPKiPii_param_0,
	.param .u64 .ptr .align 1 _Z7g_guessiPKiPii_param_1,
	.param .u64 .ptr .align 1 _Z7g_guessiPKiPii_param_2,
	.param .u32 _Z7g_guessiPKiPii_param_3
)
{
	.local .align 4 .b8 	__local_depot0[292];
	.reg .b64 	%SP;
	.reg .b64 	%SPL;
	.reg .pred 	%p<236>;
	.reg .b16 	%rs<349>;
	.reg .b32 	%r<385>;
	.reg .b64 	%rd<26>;

	mov.u64 	%SPL, __local_depot0;
	ld.param.u32 	%r97, [_Z7g_guessiPKiPii_param_0];
	ld.param.u64 	%rd4, [_Z7g_guessiPKiPii_param_1];
	mov.u32 	%r98, %ctaid.x;
	mov.u32 	%r99, %ntid.x;
	mov.u32 	%r100, %tid.x;
	mad.lo.s32 	%r1, %r98, %r99, %r100;
	setp.ge.s32 	%p1, %r1, %r97;
	@%p1 bra 	$L__BB0_142;
	cvta.to.global.u64 	%rd6, %rd4;
	mul.wide.s32 	%rd7, %r1, 4;
	add.s64 	%rd8, %rd6, %rd7;
	ld.global.u32 	%r2, [%rd8];
	add.u64 	%rd1, %SPL, 0;
	mov.b32 	%r102, -1;
	st.local.u32 	[%rd1], %r102;
	st.local.u32 	[%rd1+4], %r102;
	st.local.u32 	[%rd1+8], %r102;
	st.local.u32 	[%rd1+12], %r102;
	st.local.u32 	[%rd1+16], %r102;
	st.local.u32 	[%rd1+20], %r102;
	st.local.u32 	[%rd1+24], %r102;
	st.local.u32 	[%rd1+28], %r102;
	st.local.u32 	[%rd1+32], %r102;
	st.local.u32 	[%rd1+36], %r102;
	st.local.u32 	[%rd1+40], %r102;
	st.local.u32 	[%rd1+44], %r102;
	st.local.u32 	[%rd1+48], %r102;
	st.local.u32 	[%rd1+52], %r102;
	st.local.u32 	[%rd1+56], %r102;
	st.local.u32 	[%rd1+60], %r102;
	st.local.u32 	[%rd1+64], %r102;
	st.local.u32 	[%rd1+68], %r102;
	st.local.u32 	[%rd1+72], %r102;
	st.local.u32 	[%rd1+76], %r102;
	st.local.u32 	[%rd1+80], %r102;
	st.local.u32 	[%rd1+84], %r102;
	st.local.u32 	[%rd1+88], %r102;
	st.local.u32 	[%rd1+92], %r102;
	st.local.u32 	[%rd1+96], %r102;
	st.local.u32 	[%rd1+100], %r102;
	st.local.u32 	[%rd1+104], %r102;
	st.local.u32 	[%rd1+108], %r102;
	st.local.u32 	[%rd1+112], %r102;
	st.local.u32 	[%rd1+116], %r102;
	st.local.u32 	[%rd1+120], %r102;
	st.local.u32 	[%rd1+124], %r102;
	st.local.u32 	[%rd1+128], %r102;
	st.local.u32 	[%rd1+132], %r102;
	st.local.u32 	[%rd1+136], %r102;
	st.local.u32 	[%rd1+140], %r102;
	st.local.u32 	[%rd1+144], %r102;
	st.local.u32 	[%rd1+148], %r102;
	st.local.u32 	[%rd1+152], %r102;
	st.local.u32 	[%rd1+156], %r102;
	st.local.u32 	[%rd1+160], %r102;
	st.local.u32 	[%rd1+164], %r102;
	st.local.u32 	[%rd1+168], %r102;
	st.local.u32 	[%rd1+172], %r102;
	st.local.u32 	[%rd1+176], %r102;
	st.local.u32 	[%rd1+180], %r102;
	st.local.u32 	[%rd1+184], %r102;
	st.local.u32 	[%rd1+188], %r102;
	st.local.u32 	[%rd1+192], %r102;
	st.local.u32 	[%rd1+196], %r102;
	st.local.u32 	[%rd1+200], %r102;
	st.local.u32 	[%rd1+204], %r102;
	st.local.u32 	[%rd1+208], %r102;
	st.local.u32 	[%rd1+212], %r102;
	st.local.u32 	[%rd1+216], %r102;
	st.local.u32 	[%rd1+220], %r102;
	st.local.u32 	[%rd1+224], %r102;
	st.local.u32 	[%rd1+228], %r102;
	st.local.u32 	[%rd1+232], %r102;
	st.local.u32 	[%rd1+236], %r102;
	st.local.u32 	[%rd1+240], %r102;
	st.local.u32 	[%rd1+244], %r102;
	st.local.u32 	[%rd1+248], %r102;
	st.local.u32 	[%rd1+252], %r102;
	st.local.u32 	[%rd1+256], %r102;
	st.local.u32 	[%rd1+260], %r102;
	st.local.u32 	[%rd1+264], %r102;
	st.local.u32 	[%rd1+268], %r102;
	st.local.u32 	[%rd1+272], %r102;
	st.local.u32 	[%rd1+276], %r102;
	st.local.u32 	[%rd1+280], %r102;
	st.local.u32 	[%rd1+284], %r102;
	st.local.u32 	[%rd1+288], %r102;
	mov.b32 	%r380, 0;
	mov.u64 	%rd11, c_words;
	mul.wide.s32 	%rd13, %r2, 5;
	add.s64 	%rd14, %rd11, %rd13;
	add.s64 	%rd15, %rd11, 2;
$L__BB0_2:
	ld.param.u32 	%r383, [_Z7g_guessiPKiPii_param_3];
	setp.eq.s32 	%p2, %r380, 0;
	@%p2 bra 	$L__BB0_77;
	ld.local.u32 	%r104, [%rd1];
	brev.b32 	%r105, %r104;
	bfind.shiftamt.u32 	%r382, %r105;
	setp.gt.u32 	%p3, %r382, 2147483646;
	mov.b32 	%r381, 0;
	@%p3 bra 	$L__BB0_5;
$L__BB0_4:
	add.s32 	%r383, %r381, %r382;
	bra.uni 	$L__BB0_77;
$L__BB0_5:
	ld.local.u32 	%r107, [%rd1+4];
	brev.b32 	%r108, %r107;
	bfind.shiftamt.u32 	%r382, %r108;
	setp.lt.u32 	%p4, %r382, 2147483647;
	mov.b32 	%r381, 32;
	@%p4 bra 	$L__BB0_4;
	ld.local.u32 	%r110, [%rd1+8];
	brev.b32 	%r111, %r110;
	bfind.shiftamt.u32 	%r382, %r111;
	setp.lt.u32 	%p5, %r382, 2147483647;
	mov.b32 	%r381, 64;
	@%p5 bra 	$L__BB0_4;
	ld.local.u32 	%r113, [%rd1+12];
	brev.b32 	%r114, %r113;
	bfind.shiftamt.u32 	%r382, %r114;
	setp.lt.u32 	%p6, %r382, 2147483647;
	mov.b32 	%r381, 96;
	@%p6 bra 	$L__BB0_4;
	ld.local.u32 	%r116, [%rd1+16];
	brev.b32 	%r117, %r116;
	bfind.shiftamt.u32 	%r382, %r117;
	setp.lt.u32 	%p7, %r382, 2147483647;
	mov.b32 	%r381, 128;
	@%p7 bra 	$L__BB0_4;
	ld.local.u32 	%r119, [%rd1+20];
	brev.b32 	%r120, %r119;
	bfind.shiftamt.u32 	%r382, %r120;
	setp.lt.u32 	%p8, %r382, 2147483647;
	mov.b32 	%r381, 160;
	@%p8 bra 	$L__BB0_4;
	ld.local.u32 	%r122, [%rd1+24];
	brev.b32 	%r123, %r122;
	bfind.shiftamt.u32 	%r382, %r123;
	setp.lt.u32 	%p9, %r382, 2147483647;
	mov.b32 	%r381, 192;
	@%p9 bra 	$L__BB0_4;
	ld.local.u32 	%r125, [%rd1+28];
	brev.b32 	%r126, %r125;
	bfind.shiftamt.u32 	%r382, %r126;
	setp.lt.u32 	%p10, %r382, 2147483647;
	mov.b32 	%r381, 224;
	@%p10 bra 	$L__BB0_4;
	ld.local.u32 	%r128, [%rd1+32];
	brev.b32 	%r129, %r128;
	bfind.shiftamt.u32 	%r382, %r129;
	setp.lt.u32 	%p11, %r382, 2147483647;
	mov.b32 	%r381, 256;
	@%p11 bra 	$L__BB0_4;
	ld.local.u32 	%r131, [%rd1+36];
	brev.b32 	%r132, %r131;
	bfind.shiftamt.u32 	%r382, %r132;
	setp.lt.u32 	%p12, %r382, 2147483647;
	mov.b32 	%r381, 288;
	@%p12 bra 	$L__BB0_4;
	ld.local.u32 	%r134, [%rd1+40];
	brev.b32 	%r135, %r134;
	bfind.shiftamt.u32 	%r382, %r135;
	setp.lt.u32 	%p13, %r382, 2147483647;
	mov.b32 	%r381, 320;
	@%p13 bra 	$L__BB0_4;
	ld.local.u32 	%r137, [%rd1+44];
	brev.b32 	%r138, %r137;
	bfind.shiftamt.u32 	%r382, %r138;
	setp.lt.u32 	%p14, %r382, 2147483647;
	mov.b32 	%r381, 352;
	@%p14 bra 	$L__BB0_4;
	ld.local.u32 	%r140, [%rd1+48];
	brev.b32 	%r141, %r140;
	bfind.shiftamt.u32 	%r382, %r141;
	setp.lt.u32 	%p15, %r382, 2147483647;
	mov.b32 	%r381, 384;
	@%p15 bra 	$L__BB0_4;
	ld.local.u32 	%r143, [%rd1+52];
	brev.b32 	%r144, %r143;
	bfind.shiftamt.u32 	%r382, %r144;
	setp.lt.u32 	%p16, %r382, 2147483647;
	mov.b32 	%r381, 416;
	@%p16 bra 	$L__BB0_4;
	ld.local.u32 	%r146, [%rd1+56];
	brev.b32 	%r147, %r146;
	bfind.shiftamt.u32 	%r382, %r147;
	setp.lt.u32 	%p17, %r382, 2147483647;
	mov.b32 	%r381, 448;
	@%p17 bra 	$L__BB0_4;
	ld.local.u32 	%r149, [%rd1+60];
	brev.b32 	%r150, %r149;
	bfind.shiftamt.u32 	%r382, %r150;
	setp.lt.u32 	%p18, %r382, 2147483647;
	mov.b32 	%r381, 480;
	@%p18 bra 	$L__BB0_4;
	ld.local.u32 	%r152, [%rd1+64];
	brev.b32 	%r153, %r152;
	bfind.shiftamt.u32 	%r382, %r153;
	setp.lt.u32 	%p19, %r382, 2147483647;
	mov.b32 	%r381, 512;
	@%p19 bra 	$L__BB0_4;
	ld.local.u32 	%r155, [%rd1+68];
	brev.b32 	%r156, %r155;
	bfind.shiftamt.u32 	%r382, %r156;
	setp.lt.u32 	%p20, %r382, 2147483647;
	mov.b32 	%r381, 544;
	@%p20 bra 	$L__BB0_4;
	ld.local.u32 	%r158, [%rd1+72];
	brev.b32 	%r159, %r158;
	bfind.shiftamt.u32 	%r382, %r159;
	setp.lt.u32 	%p21, %r382, 2147483647;
	mov.b32 	%r381, 576;
	@%p21 bra 	$L__BB0_4;
	ld.local.u32 	%r161, [%rd1+76];
	brev.b32 	%r162, %r161;
	bfind.shiftamt.u32 	%r382, %r162;
	setp.lt.u32 	%p22, %r382, 2147483647;
	mov.b32 	%r381, 608;
	@%p22 bra 	$L__BB0_4;
	ld.local.u32 	%r164, [%rd1+80];
	brev.b32 	%r165, %r164;
	bfind.shiftamt.u32 	%r382, %r165;
	setp.lt.u32 	%p23, %r382, 2147483647;
	mov.b32 	%r381, 640;
	@%p23 bra 	$L__BB0_4;
	ld.local.u32 	%r167, [%rd1+84];
	brev.b32 	%r168, %r167;
	bfind.shiftamt.u32 	%r382, %r168;
	setp.lt.u32 	%p24, %r382, 2147483647;
	mov.b32 	%r381, 672;
	@%p24 bra 	$L__BB0_4;
	ld.local.u32 	%r170, [%rd1+88];
	brev.b32 	%r171, %r170;
	bfind.shiftamt.u32 	%r382, %r171;
	setp.lt.u32 	%p25, %r382, 2147483647;
	mov.b32 	%r381, 704;
	@%p25 bra 	$L__BB0_4;
	ld.local.u32 	%r173, [%rd1+92];
	brev.b32 	%r174, %r173;
	bfind.shiftamt.u32 	%r382, %r174;
	setp.lt.u32 	%p26, %r382, 2147483647;
	mov.b32 	%r381, 736;
	@%p26 bra 	$L__BB0_4;
	ld.local.u32 	%r176, [%rd1+96];
	brev.b32 	%r177, %r176;
	bfind.shiftamt.u32 	%r382, %r177;
	setp.lt.u32 	%p27, %r382, 2147483647;
	mov.b32 	%r381, 768;
	@%p27 bra 	$L__BB0_4;
	ld.local.u32 	%r179, [%rd1+100];
	brev.b32 	%r180, %r179;
	bfind.shiftamt.u32 	%r382, %r180;
	setp.lt.u32 	%p28, %r382, 2147483647;
	mov.b32 	%r381, 800;
	@%p28 bra 	$L__BB0_4;
	ld.local.u32 	%r182, [%rd1+104];
	brev.b32 	%r183, %r182;
	bfind.shiftamt.u32 	%r382, %r183;
	setp.lt.u32 	%p29, %r382, 2147483647;
	mov.b32 	%r381, 832;
	@%p29 bra 	$L__BB0_4;
	ld.local.u32 	%r185, [%rd1+108];
	brev.b32 	%r186, %r185;
	bfind.shiftamt.u32 	%r382, %r186;
	setp.lt.u32 	%p30, %r382, 2147483647;
	mov.b32 	%r381, 864;
	@%p30 bra 	$L__BB0_4;
	ld.local.u32 	%r188, [%rd1+112];
	brev.b32 	%r189, %r188;
	bfind.shiftamt.u32 	%r382, %r189;
	setp.lt.u32 	%p31, %r382, 2147483647;
	mov.b32 	%r381, 896;
	@%p31 bra 	$L__BB0_4;
	ld.local.u32 	%r191, [%rd1+116];
	brev.b32 	%r192, %r191;
	bfind.shiftamt.u32 	%r382, %r192;
	setp.lt.u32 	%p32, %r382, 2147483647;
	mov.b32 	%r381, 928;
	@%p32 bra 	$L__BB0_4;
	ld.local.u32 	%r194, [%rd1+120];
	brev.b32 	%r195, %r194;
	bfind.shiftamt.u32 	%r382, %r195;
	setp.lt.u32 	%p33, %r382, 2147483647;
	mov.b32 	%r381, 960;
	@%p33 bra 	$L__BB0_4;
	ld.local.u32 	%r197, [%rd1+124];
	brev.b32 	%r198, %r197;
	bfind.shiftamt.u32 	%r382, %r198;
	setp.lt.u32 	%p34, %r382, 2147483647;
	mov.b32 	%r381, 992;
	@%p34 bra 	$L__BB0_4;
	ld.local.u32 	%r200, [%rd1+128];
	brev.b32 	%r201, %r200;
	bfind.shiftamt.u32 	%r382, %r201;
	setp.lt.u32 	%p35, %r382, 2147483647;
	mov.b32 	%r381, 1024;
	@%p35 bra 	$L__BB0_4;
	ld.local.u32 	%r203, [%rd1+132];
	brev.b32 	%r204, %r203;
	bfind.shiftamt.u32 	%r382, %r204;
	setp.lt.u32 	%p36, %r382, 2147483647;
	mov.b32 	%r381, 1056;
	@%p36 bra 	$L__BB0_4;
	ld.local.u32 	%r206, [%rd1+136];
	brev.b32 	%r207, %r206;
	bfind.shiftamt.u32 	%r382, %r207;
	setp.lt.u32 	%p37, %r382, 2147483647;
	mov.b32 	%r381, 1088;
	@%p37 bra 	$L__BB0_4;
	ld.local.u32 	%r209, [%rd1+140];
	brev.b32 	%r210, %r209;
	bfind.shiftamt.u32 	%r382, %r210;
	setp.lt.u32 	%p38, %r382, 2147483647;
	mov.b32 	%r381, 1120;
	@%p38 bra 	$L__BB0_4;
	ld.local.u32 	%r212, [%rd1+144];
	brev.b32 	%r213, %r212;
	bfind.shiftamt.u32 	%r382, %r213;
	setp.lt.u32 	%p39, %r382, 2147483647;
	mov.b32 	%r381, 1152;
	@%p39 bra 	$L__BB0_4;
	ld.local.u32 	%r215, [%rd1+148];
	brev.b32 	%r216, %r215;
	bfind.shiftamt.u32 	%r382, %r216;
	setp.lt.u32 	%p40, %r382, 2147483647;
	mov.b32 	%r381, 1184;
	@%p40 bra 	$L__BB0_4;
	ld.local.u32 	%r218, [%rd1+152];
	brev.b32 	%r219, %r218;
	bfind.shiftamt.u32 	%r382, %r219;
	setp.lt.u32 	%p41, %r382, 2147483647;
	mov.b32 	%r381, 1216;
	@%p41 bra 	$L__BB0_4;
	ld.local.u32 	%r221, [%rd1+156];
	brev.b32 	%r222, %r221;
	bfind.shiftamt.u32 	%r382, %r222;
	setp.lt.u32 	%p42, %r382, 2147483647;
	mov.b32 	%r381, 1248;
	@%p42 bra 	$L__BB0_4;
	ld.local.u32 	%r224, [%rd1+160];
	brev.b32 	%r225, %r224;
	bfind.shiftamt.u32 	%r382, %r225;
	setp.lt.u32 	%p43, %r382, 2147483647;
	mov.b32 	%r381, 1280;
	@%p43 bra 	$L__BB0_4;
	ld.local.u32 	%r227, [%rd1+164];
	brev.b32 	%r228, %r227;
	bfind.shiftamt.u32 	%r382, %r228;
	setp.lt.u32 	%p44, %r382, 2147483647;
	mov.b32 	%r381, 1312;
	@%p44 bra 	$L__BB0_4;
	ld.local.u32 	%r230, [%rd1+168];
	brev.b32 	%r231, %r230;
	bfind.shiftamt.u32 	%r382, %r231;
	setp.lt.u32 	%p45, %r382, 2147483647;
	mov.b32 	%r381, 1344;
	@%p45 bra 	$L__BB0_4;
	ld.local.u32 	%r233, [%rd1+172];
	brev.b32 	%r234, %r233;
	bfind.shiftamt.u32 	%r382, %r234;
	setp.lt.u32 	%p46, %r382, 2147483647;
	mov.b32 	%r381, 1376;
	@%p46 bra 	$L__BB0_4;
	ld.local.u32 	%r236, [%rd1+176];
	brev.b32 	%r237, %r236;
	bfind.shiftamt.u32 	%r382, %r237;
	setp.lt.u32 	%p47, %r382, 2147483647;
	mov.b32 	%r381, 1408;
	@%p47 bra 	$L__BB0_4;
	ld.local.u32 	%r239, [%rd1+180];
	brev.b32 	%r240, %r239;
	bfind.shiftamt.u32 	%r382, %r240;
	setp.lt.u32 	%p48, %r382, 2147483647;
	mov.b32 	%r381, 1440;
	@%p48 bra 	$L__BB0_4;
	ld.local.u32 	%r242, [%rd1+184];
	brev.b32 	%r243, %r242;
	bfind.shiftamt.u32 	%r382, %r243;
	setp.lt.u32 	%p49, %r382, 2147483647;
	mov.b32 	%r381, 1472;
	@%p49 bra 	$L__BB0_4;
	ld.local.u32 	%r245, [%rd1+188];
	brev.b32 	%r246, %r245;
	bfind.shiftamt.u32 	%r382, %r246;
	setp.lt.u32 	%p50, %r382, 2147483647;
	mov.b32 	%r381, 1504;
	@%p50 bra 	$L__BB0_4;
	ld.local.u32 	%r248, [%rd1+192];
	brev.b32 	%r249, %r248;
	bfind.shiftamt.u32 	%r382, %r249;
	setp.lt.u32 	%p51, %r382, 2147483647;
	mov.b32 	%r381, 1536;
	@%p51 bra 	$L__BB0_4;
	ld.local.u32 	%r251, [%rd1+196];
	brev.b32 	%r252, %r251;
	bfind.shiftamt.u32 	%r382, %r252;
	setp.lt.u32 	%p52, %r382, 2147483647;
	mov.b32 	%r381, 1568;
	@%p52 bra 	$L__BB0_4;
	ld.local.u32 	%r254, [%rd1+200];
	brev.b32 	%r255, %r254;
	bfind.shiftamt.u32 	%r382, %r255;
	setp.lt.u32 	%p53, %r382, 2147483647;
	mov.b32 	%r381, 1600;
	@%p53 bra 	$L__BB0_4;
	ld.local.u32 	%r257, [%rd1+204];
	brev.b32 	%r258, %r257;
	bfind.shiftamt.u32 	%r382, %r258;
	setp.lt.u32 	%p54, %r382, 2147483647;
	mov.b32 	%r381, 1632;
	@%p54 bra 	$L__BB0_4;
	ld.local.u32 	%r260, [%rd1+208];
	brev.b32 	%r261, %r260;
	bfind.shiftamt.u32 	%r382, %r261;
	setp.lt.u32 	%p55, %r382, 2147483647;
	mov.b32 	%r381, 1664;
	@%p55 bra 	$L__BB0_4;
	ld.local.u32 	%r263, [%rd1+212];
	brev.b32 	%r264, %r263;
	bfind.shiftamt.u32 	%r382, %r264;
	setp.lt.u32 	%p56, %r382, 2147483647;
	mov.b32 	%r381, 1696;
	@%p56 bra 	$L__BB0_4;
	ld.local.u32 	%r266, [%rd1+216];
	brev.b32 	%r267, %r266;
	bfind.shiftamt.u32 	%r382, %r267;
	setp.lt.u32 	%p57, %r382, 2147483647;
	mov.b32 	%r381, 1728;
	@%p57 bra 	$L__BB0_4;
	ld.local.u32 	%r269, [%rd1+220];
	brev.b32 	%r270, %r269;
	bfind.shiftamt.u32 	%r382, %r270;
	setp.lt.u32 	%p58, %r382, 2147483647;
	mov.b32 	%r381, 1760;
	@%p58 bra 	$L__BB0_4;
	ld.local.u32 	%r272, [%rd1+224];
	brev.b32 	%r273, %r272;
	bfind.shiftamt.u32 	%r382, %r273;
	setp.lt.u32 	%p59, %r382, 2147483647;
	mov.b32 	%r381, 1792;
	@%p59 bra 	$L__BB0_4;
	ld.local.u32 	%r275, [%rd1+228];
	brev.b32 	%r276, %r275;
	bfind.shiftamt.u32 	%r382, %r276;
	setp.lt.u32 	%p60, %r382, 2147483647;
	mov.b32 	%r381, 1824;
	@%p60 bra 	$L__BB0_4;
	ld.local.u32 	%r278, [%rd1+232];
	brev.b32 	%r279, %r278;
	bfind.shiftamt.u32 	%r382, %r279;
	setp.lt.u32 	%p61, %r382, 2147483647;
	mov.b32 	%r381, 1856;
	@%p61 bra 	$L__BB0_4;
	ld.local.u32 	%r281, [%rd1+236];
	brev.b32 	%r282, %r281;
	bfind.shiftamt.u32 	%r382, %r282;
	setp.lt.u32 	%p62, %r382, 2147483647;
	mov.b32 	%r381, 1888;
	@%p62 bra 	$L__BB0_4;
	ld.local.u32 	%r284, [%rd1+240];
	brev.b32 	%r285, %r284;
	bfind.shiftamt.u32 	%r382, %r285;
	setp.lt.u32 	%p63, %r382, 2147483647;
	mov.b32 	%r381, 1920;
	@%p63 bra 	$L__BB0_4;
	ld.local.u32 	%r287, [%rd1+244];
	brev.b32 	%r288, %r287;
	bfind.shiftamt.u32 	%r382, %r288;
	setp.lt.u32 	%p64, %r382, 2147483647;
	mov.b32 	%r381, 1952;
	@%p64 bra 	$L__BB0_4;
	ld.local.u32 	%r290, [%rd1+248];
	brev.b32 	%r291, %r290;
	bfind.shiftamt.u32 	%r382, %r291;
	setp.lt.u32 	%p65, %r382, 2147483647;
	mov.b32 	%r381, 1984;
	@%p65 bra 	$L__BB0_4;
	ld.local.u32 	%r293, [%rd1+252];
	brev.b32 	%r294, %r293;
	bfind.shiftamt.u32 	%r382, %r294;
	setp.lt.u32 	%p66, %r382, 2147483647;
	mov.b32 	%r381, 2016;
	@%p66 bra 	$L__BB0_4;
	ld.local.u32 	%r296, [%rd1+256];
	brev.b32 	%r297, %r296;
	bfind.shiftamt.u32 	%r382, %r297;
	setp.lt.u32 	%p67, %r382, 2147483647;
	mov.b32 	%r381, 2048;
	@%p67 bra 	$L__BB0_4;
	ld.local.u32 	%r299, [%rd1+260];
	brev.b32 	%r300, %r299;
	bfind.shiftamt.u32 	%r382, %r300;
	setp.lt.u32 	%p68, %r382, 2147483647;
	mov.b32 	%r381, 2080;
	@%p68 bra 	$L__BB0_4;
	ld.local.u32 	%r302, [%rd1+264];
	brev.b32 	%r303, %r302;
	bfind.shiftamt.u32 	%r382, %r303;
	setp.lt.u32 	%p69, %r382, 2147483647;
	mov.b32 	%r381, 2112;
	@%p69 bra 	$L__BB0_4;
	ld.local.u32 	%r305, [%rd1+268];
	brev.b32 	%r306, %r305;
	bfind.shiftamt.u32 	%r382, %r306;
	setp.lt.u32 	%p70, %r382, 2147483647;
	mov.b32 	%r381, 2144;
	@%p70 bra 	$L__BB0_4;
	ld.local.u32 	%r308, [%rd1+272];
	brev.b32 	%r309, %r308;
	bfind.shiftamt.u32 	%r382, %r309;
	setp.lt.u32 	%p71, %r382, 2147483647;
	mov.b32 	%r381, 2176;
	@%p71 bra 	$L__BB0_4;
	ld.local.u32 	%r311, [%rd1+276];
	brev.b32 	%r312, %r311;
	bfind.shiftamt.u32 	%r382, %r312;
	setp.lt.u32 	%p72, %r382, 2147483647;
	mov.b32 	%r381, 2208;
	@%p72 bra 	$L__BB0_4;
	ld.local.u32 	%r314, [%rd1+280];
	brev.b32 	%r315, %r314;
	bfind.shiftamt.u32 	%r382, %r315;
	setp.lt.u32 	%p73, %r382, 2147483647;
	mov.b32 	%r381, 2240;
	@%p73 bra 	$L__BB0_4;
	ld.local.u32 	%r317, [%rd1+284];
	brev.b32 	%r318, %r317;
	bfind.shiftamt.u32 	%r382, %r318;
	setp.lt.u32 	%p74, %r382, 2147483647;
	mov.b32 	%r381, 2272;
	@%p74 bra 	$L__BB0_4;
	ld.param.u32 	%r383, [_Z7g_guessiPKiPii_param_3];
	ld.local.u32 	%r320, [%rd1+288];
	brev.b32 	%r321, %r320;
	bfind.shiftamt.u32 	%r382, %r321;
	setp.lt.u32 	%p75, %r382, 2147483647;
	mov.b32 	%r381, 2304;
	@%p75 bra 	$L__BB0_4;
$L__BB0_77:
	add.s32 	%r380, %r380, 1;
	setp.eq.s32 	%p76, %r383, %r2;
	@%p76 bra 	$L__BB0_141;
	mul.wide.s32 	%rd10, %r383, 5;
	add.s64 	%rd12, %rd11, %rd10;
	ld.const.u8 	%rs1, [%rd12];
	ld.const.u8 	%rs2, [%rd14];
	setp.eq.s16 	%p77, %rs1, %rs2;
	selp.u16 	%rs66, 1, 0, %p77;
	ld.const.u8 	%rs3, [%rd12+1];
	ld.const.u8 	%rs4, [%rd14+1];
	setp.eq.s16 	%p78, %rs3, %rs4;
	or.b16  	%rs67, %rs66, 2;
	selp.b16 	%rs327, 2, 0, %p78;
	selp.b16 	%rs68, %rs67, %rs66, %p78;
	ld.const.u8 	%rs6, [%rd12+2];
	ld.const.u8 	%rs7, [%rd14+2];
	setp.eq.s16 	%p79, %rs6, %rs7;
	or.b16  	%rs69, %rs68, 4;
	selp.b16 	%rs330, 2, 0, %p79;
	selp.b16 	%rs70, %rs69, %rs68, %p79;
	ld.const.u8 	%rs9, [%rd12+3];
	ld.const.u8 	%rs10, [%rd14+3];
	setp.eq.s16 	%p80, %rs9, %rs10;
	or.b16  	%rs71, %rs70, 8;
	selp.b16 	%rs333, 2, 0, %p80;
	selp.b16 	%rs72, %rs71, %rs70, %p80;
	ld.const.u8 	%rs12, [%rd12+4];
	ld.const.u8 	%rs13, [%rd14+4];
	setp.eq.s16 	%p81, %rs12, %rs13;
	or.b16  	%rs73, %rs72, 16;
	selp.b16 	%rs14, 2, 0, %p81;
	selp.b16 	%rs328, %rs73, %rs72, %p81;
	mov.b16 	%rs324, 2;
	@%p77 bra 	$L__BB0_84;
	cvt.u32.u16 	%r322, %rs328;
	and.b32  	%r82, %r322, 255;
	shr.u16 	%rs75, %rs328, 1;
	and.b16  	%rs76, %rs75, 1;
	setp.eq.b16 	%p82, %rs76, 1;
	setp.ne.s16 	%p83, %rs1, %rs4;
	mov.b16 	%rs323, 2;
	or.pred  	%p84, %p82, %p83;
	@%p84 bra 	$L__BB0_81;
$L__BB0_80:
	or.b16  	%rs328, %rs328, %rs323;
	mov.b16 	%rs324, 1;
	bra.uni 	$L__BB0_84;
$L__BB0_81:
	and.b32  	%r323, %r82, 4;
	setp.eq.s32 	%p85, %r323, 0;
	setp.eq.s16 	%p86, %rs1, %rs7;
	and.pred  	%p87, %p85, %p86;
	mov.b16 	%rs323, 4;
	@%p87 bra 	$L__BB0_80;
	and.b32  	%r324, %r82, 8;
	setp.eq.s32 	%p88, %r324, 0;
	setp.eq.s16 	%p89, %rs1, %rs10;
	and.pred  	%p90, %p88, %p89;
	mov.b16 	%rs323, 8;
	@%p90 bra 	$L__BB0_80;
	and.b32  	%r325, %r82, 16;
	setp.eq.s32 	%p91, %r325, 0;
	setp.eq.s16 	%p92, %rs1, %rs13;
	and.pred  	%p93, %p91, %p92;
	mov.b16 	%rs324, 0;
	mov.b16 	%rs323, 16;
	@%p93 bra 	$L__BB0_80;
$L__BB0_84:
	@%p78 bra 	$L__BB0_90;
	cvt.u32.u16 	%r326, %rs328;
	and.b32  	%r83, %r326, 255;
	and.b16  	%rs99, %rs328, 1;
	setp.eq.b16 	%p95, %rs99, 1;
	not.pred 	%p96, %p95;
	setp.eq.s16 	%p97, %rs3, %rs2;
	and.pred  	%p98, %p96, %p97;
	mov.b16 	%rs326, 1;
	@%p98 bra 	$L__BB0_89;
	and.b32  	%r327, %r83, 4;
	setp.eq.s32 	%p99, %r327, 0;
	setp.eq.s16 	%p100, %rs3, %rs7;
	and.pred  	%p101, %p99, %p100;
	mov.b16 	%rs326, 4;
	@%p101 bra 	$L__BB0_89;
	and.b32  	%r328, %r83, 8;
	setp.eq.s32 	%p102, %r328, 0;
	setp.eq.s16 	%p103, %rs3, %rs10;
	and.pred  	%p104, %p102, %p103;
	mov.b16 	%rs326, 8;
	@%p104 bra 	$L__BB0_89;
	shr.u32 	%r329, %r83, 4;
	and.b32  	%r330, %r329, 1;
	setp.eq.b32 	%p105, %r330, 1;
	setp.ne.s16 	%p106, %rs3, %rs13;
	mov.b16 	%rs326, 16;
	or.pred  	%p107, %p105, %p106;
	@%p107 bra 	$L__BB0_90;
$L__BB0_89:
	or.b16  	%rs328, %rs328, %rs326;
	mov.b16 	%rs327, 1;
$L__BB0_90:
	@%p79 bra 	$L__BB0_96;
	cvt.u32.u16 	%r331, %rs328;
	and.b32  	%r84, %r331, 255;
	and.b16  	%rs121, %rs328, 1;
	setp.eq.b16 	%p109, %rs121, 1;
	not.pred 	%p110, %p109;
	setp.eq.s16 	%p111, %rs6, %rs2;
	and.pred  	%p112, %p110, %p111;
	mov.b16 	%rs329, 1;
	@%p112 bra 	$L__BB0_95;
	and.b32  	%r332, %r84, 2;
	setp.eq.s32 	%p113, %r332, 0;
	setp.eq.s16 	%p114, %rs6, %rs4;
	and.pred  	%p115, %p113, %p114;
	mov.b16 	%rs329, 2;
	@%p115 bra 	$L__BB0_95;
	and.b32  	%r333, %r84, 8;
	setp.eq.s32 	%p116, %r333, 0;
	setp.eq.s16 	%p117, %rs6, %rs10;
	and.pred  	%p118, %p116, %p117;
	mov.b16 	%rs329, 8;
	@%p118 bra 	$L__BB0_95;
	shr.u32 	%r334, %r84, 4;
	and.b32  	%r335, %r334, 1;
	setp.eq.b32 	%p119, %r335, 1;
	setp.ne.s16 	%p120, %rs6, %rs13;
	mov.b16 	%rs329, 16;
	or.pred  	%p121, %p119, %p120;
	@%p121 bra 	$L__BB0_96;
$L__BB0_95:
	or.b16  	%rs328, %rs328, %rs329;
	mov.b16 	%rs330, 1;
$L__BB0_96:
	@%p80 bra 	$L__BB0_102;
	cvt.u32.u16 	%r336, %rs328;
	and.b32  	%r85, %r336, 255;
	and.b16  	%rs143, %rs328, 1;
	setp.eq.b16 	%p123, %rs143, 1;
	not.pred 	%p124, %p123;
	setp.eq.s16 	%p125, %rs9, %rs2;
	and.pred  	%p126, %p124, %p125;
	mov.b16 	%rs332, 1;
	@%p126 bra 	$L__BB0_101;
	and.b32  	%r337, %r85, 2;
	setp.eq.s32 	%p127, %r337, 0;
	setp.eq.s16 	%p128, %rs9, %rs4;
	and.pred  	%p129, %p127, %p128;
	mov.b16 	%rs332, 2;
	@%p129 bra 	$L__BB0_101;
	and.b32  	%r338, %r85, 4;
	setp.eq.s32 	%p130, %r338, 0;
	setp.eq.s16 	%p131, %rs9, %rs7;
	and.pred  	%p132, %p130, %p131;
	mov.b16 	%rs332, 4;
	@%p132 bra 	$L__BB0_101;
	shr.u32 	%r339, %r85, 4;
	and.b32  	%r340, %r339, 1;
	setp.eq.b32 	%p133, %r340, 1;
	setp.ne.s16 	%p134, %rs9, %rs13;
	mov.b16 	%rs332, 16;
	or.pred  	%p135, %p133, %p134;
	@%p135 bra 	$L__BB0_102;
$L__BB0_101:
	or.b16  	%rs328, %rs328, %rs332;
	mov.b16 	%rs333, 1;
$L__BB0_102:
	mov.u16 	%rs335, %rs14;
	@%p81 bra 	$L__BB0_107;
	cvt.u32.u16 	%r341, %rs328;
	and.b32  	%r86, %r341, 255;
	and.b16  	%rs165, %rs328, 1;
	setp.eq.b16 	%p137, %rs165, 1;
	not.pred 	%p138, %p137;
	setp.eq.s16 	%p139, %rs12, %rs2;
	and.pred  	%p140, %p138, %p139;
	mov.b16 	%rs335, 1;
	@%p140 bra 	$L__BB0_107;
	and.b32  	%r342, %r86, 2;
	setp.eq.s32 	%p141, %r342, 0;
	setp.eq.s16 	%p142, %rs12, %rs4;
	and.pred  	%p143, %p141, %p142;
	@%p143 bra 	$L__BB0_107;
	and.b32  	%r343, %r86, 4;
	setp.eq.s32 	%p144, %r343, 0;
	setp.eq.s16 	%p145, %rs12, %rs7;
	and.pred  	%p146, %p144, %p145;
	@%p146 bra 	$L__BB0_107;
	and.b32  	%r344, %r86, 8;
	setp.eq.s32 	%p147, %r344, 0;
	setp.eq.s16 	%p148, %rs12, %rs10;
	selp.b16 	%rs184, 1, %rs14, %p148;
	selp.b16 	%rs335, %rs184, %rs14, %p147;
$L__BB0_107:
	mov.b32 	%r384, -2309;
	and.b16  	%rs308, %rs327, 255;
	and.b16  	%rs312, %rs330, 255;
	and.b16  	%rs316, %rs333, 255;
	and.b16  	%rs320, %rs335, 255;
	mov.u64 	%rd25, %rd15;
$L__BB0_108:
	add.s32 	%r346, %r384, 2309;
	shr.u32 	%r347, %r346, 5;
	and.b32  	%r348, %r346, 31;
	mul.wide.u32 	%rd17, %r347, 4;
	add.s64 	%rd18, %rd1, %rd17;
	ld.local.u32 	%r88, [%rd18];
	mov.b32 	%r349, 1;
	shl.b32 	%r89, %r349, %r348;
	and.b32  	%r350, %r88, %r89;
	setp.eq.s32 	%p149, %r350, 0;
	@%p149 bra 	$L__BB0_140;
	ld.const.u8 	%rs34, [%rd25+-2];
	setp.eq.s16 	%p150, %rs1, %rs34;
	selp.u16 	%rs186, 1, 0, %p150;
	ld.const.u8 	%rs35, [%rd25+-1];
	setp.eq.s16 	%p151, %rs3, %rs35;
	or.b16  	%rs187, %rs186, 2;
	selp.b16 	%rs188, %rs187, %rs186, %p151;
	ld.const.u8 	%rs36, [%rd25];
	setp.eq.s16 	%p152, %rs6, %rs36;
	or.b16  	%rs189, %rs188, 4;
	selp.b16 	%rs190, %rs189, %rs188, %p152;
	ld.const.u8 	%rs37, [%rd25+1];
	setp.eq.s16 	%p153, %rs9, %rs37;
	or.b16  	%rs191, %rs190, 8;
	selp.b16 	%rs192, %rs191, %rs190, %p153;
	ld.const.u8 	%rs38, [%rd25+2];
	setp.eq.s16 	%p154, %rs12, %rs38;
	or.b16  	%rs193, %rs192, 16;
	selp.b16 	%rs341, %rs193, %rs192, %p154;
	mov.b16 	%rs337, 2;
	@%p150 bra 	$L__BB0_115;
	cvt.u32.u16 	%r351, %rs341;
	and.b32  	%r90, %r351, 255;
	shr.u16 	%rs195, %rs341, 1;
	and.b16  	%rs196, %rs195, 1;
	setp.eq.b16 	%p155, %rs196, 1;
	setp.ne.s16 	%p156, %rs1, %rs35;
	mov.b16 	%rs336, 2;
	or.pred  	%p157, %p155, %p156;
	@%p157 bra 	$L__BB0_112;
$L__BB0_111:
	or.b16  	%rs341, %rs341, %rs336;
	mov.b16 	%rs337, 1;
	bra.uni 	$L__BB0_115;
$L__BB0_112:
	and.b32  	%r352, %r90, 4;
	setp.eq.s32 	%p158, %r352, 0;
	setp.eq.s16 	%p159, %rs1, %rs36;
	and.pred  	%p160, %p158, %p159;
	mov.b16 	%rs336, 4;
	@%p160 bra 	$L__BB0_111;
	and.b32  	%r353, %r90, 8;
	setp.eq.s32 	%p161, %r353, 0;
	setp.eq.s16 	%p162, %rs1, %rs37;
	and.pred  	%p163, %p161, %p162;
	mov.b16 	%rs336, 8;
	@%p163 bra 	$L__BB0_111;
	and.b32  	%r354, %r90, 16;
	setp.eq.s32 	%p164, %r354, 0;
	setp.eq.s16 	%p165, %rs1, %rs38;
	and.pred  	%p166, %p164, %p165;
	mov.b16 	%rs337, 0;
	mov.b16 	%rs336, 16;
	@%p166 bra 	$L__BB0_111;
$L__BB0_115:
	selp.b16 	%rs340, 2, 0, %p151;
	@%p151 bra 	$L__BB0_121;
	cvt.u32.u16 	%r355, %rs341;
	and.b32  	%r91, %r355, 255;
	and.b16  	%rs219, %rs341, 1;
	setp.eq.b16 	%p168, %rs219, 1;
	not.pred 	%p169, %p168;
	setp.eq.s16 	%p170, %rs3, %rs34;
	and.pred  	%p171, %p169, %p170;
	mov.b16 	%rs339, 1;
	@%p171 bra 	$L__BB0_120;
	and.b32  	%r356, %r91, 4;
	setp.eq.s32 	%p172, %r356, 0;
	setp.eq.s16 	%p173, %rs3, %rs36;
	and.pred  	%p174, %p172, %p173;
	mov.b16 	%rs339, 4;
	@%p174 bra 	$L__BB0_120;
	and.b32  	%r357, %r91, 8;
	setp.eq.s32 	%p175, %r357, 0;
	setp.eq.s16 	%p176, %rs3, %rs37;
	and.pred  	%p177, %p175, %p176;
	mov.b16 	%rs339, 8;
	@%p177 bra 	$L__BB0_120;
	setp.eq.s16 	%p178, %rs3, %rs35;
	selp.b16 	%rs340, 2, 0, %p178;
	shr.u32 	%r358, %r91, 4;
	and.b32  	%r359, %r358, 1;
	setp.eq.b32 	%p179, %r359, 1;
	setp.ne.s16 	%p180, %rs3, %rs38;
	mov.b16 	%rs339, 16;
	or.pred  	%p181, %p179, %p180;
	@%p181 bra 	$L__BB0_121;
$L__BB0_120:
	or.b16  	%rs341, %rs341, %rs339;
	mov.b16 	%rs340, 1;
$L__BB0_121:
	selp.b16 	%rs343, 2, 0, %p152;
	@%p152 bra 	$L__BB0_127;
	cvt.u32.u16 	%r360, %rs341;
	and.b32  	%r92, %r360, 255;
	and.b16  	%rs241, %rs341, 1;
	setp.eq.b16 	%p183, %rs241, 1;
	not.pred 	%p184, %p183;
	setp.eq.s16 	%p185, %rs6, %rs34;
	and.pred  	%p186, %p184, %p185;
	mov.b16 	%rs342, 1;
	@%p186 bra 	$L__BB0_126;
	and.b32  	%r361, %r92, 2;
	setp.eq.s32 	%p187, %r361, 0;
	setp.eq.s16 	%p188, %rs6, %rs35;
	and.pred  	%p189, %p187, %p188;
	mov.b16 	%rs342, 2;
	@%p189 bra 	$L__BB0_126;
	and.b32  	%r362, %r92, 8;
	setp.eq.s32 	%p190, %r362, 0;
	setp.eq.s16 	%p191, %rs6, %rs37;
	and.pred  	%p192, %p190, %p191;
	mov.b16 	%rs342, 8;
	@%p192 bra 	$L__BB0_126;
	setp.eq.s16 	%p193, %rs6, %rs36;
	selp.b16 	%rs343, 2, 0, %p193;
	shr.u32 	%r363, %r92, 4;
	and.b32  	%r364, %r363, 1;
	setp.eq.b32 	%p194, %r364, 1;
	setp.ne.s16 	%p195, %rs6, %rs38;
	mov.b16 	%rs342, 16;
	or.pred  	%p196, %p194, %p195;
	@%p196 bra 	$L__BB0_127;
$L__BB0_126:
	or.b16  	%rs341, %rs341, %rs342;
	mov.b16 	%rs343, 1;
$L__BB0_127:
	selp.b16 	%rs346, 2, 0, %p153;
	@%p153 bra 	$L__BB0_133;
	cvt.u32.u16 	%r365, %rs341;
	and.b32  	%r93, %r365, 255;
	and.b16  	%rs263, %rs341, 1;
	setp.eq.b16 	%p198, %rs263, 1;
	not.pred 	%p199, %p198;
	setp.eq.s16 	%p200, %rs9, %rs34;
	and.pred  	%p201, %p199, %p200;
	mov.b16 	%rs345, 1;
	@%p201 bra 	$L__BB0_132;
	and.b32  	%r366, %r93, 2;
	setp.eq.s32 	%p202, %r366, 0;
	setp.eq.s16 	%p203, %rs9, %rs35;
	and.pred  	%p204, %p202, %p203;
	mov.b16 	%rs345, 2;
	@%p204 bra 	$L__BB0_132;
	and.b32  	%r367, %r93, 4;
	setp.eq.s32 	%p205, %r367, 0;
	setp.eq.s16 	%p206, %rs9, %rs36;
	and.pred  	%p207, %p205, %p206;
	mov.b16 	%rs345, 4;
	@%p207 bra 	$L__BB0_132;
	setp.eq.s16 	%p208, %rs9, %rs37;
	selp.b16 	%rs346, 2, 0, %p208;
	shr.u32 	%r368, %r93, 4;
	and.b32  	%r369, %r368, 1;
	setp.eq.b32 	%p209, %r369, 1;
	setp.ne.s16 	%p210, %rs9, %rs38;
	mov.b16 	%rs345, 16;
	or.pred  	%p211, %p209, %p210;
	@%p211 bra 	$L__BB0_133;
$L__BB0_132:
	or.b16  	%rs341, %rs341, %rs345;
	mov.b16 	%rs346, 1;
$L__BB0_133:
	selp.b16 	%rs348, 2, 0, %p154;
	@%p154 bra 	$L__BB0_138;
	cvt.u32.u16 	%r370, %rs341;
	and.b32  	%r94, %r370, 255;
	and.b16  	%rs285, %rs341, 1;
	setp.eq.b16 	%p213, %rs285, 1;
	not.pred 	%p214, %p213;
	setp.eq.s16 	%p215, %rs12, %rs34;
	and.pred  	%p216, %p214, %p215;
	mov.b16 	%rs348, 1;
	@%p216 bra 	$L__BB0_138;
	and.b32  	%r371, %r94, 2;
	setp.eq.s32 	%p217, %r371, 0;
	setp.eq.s16 	%p218, %rs12, %rs35;
	and.pred  	%p219, %p217, %p218;
	@%p219 bra 	$L__BB0_138;
	and.b32  	%r372, %r94, 4;
	setp.eq.s32 	%p220, %r372, 0;
	setp.eq.s16 	%p221, %rs12, %rs36;
	and.pred  	%p222, %p220, %p221;
	@%p222 bra 	$L__BB0_138;
	and.b32  	%r373, %r94, 8;
	setp.eq.s32 	%p223, %r373, 0;
	setp.eq.s16 	%p224, %rs12, %rs37;
	ld.const.u8 	%rs304, [%rd25+2];
	setp.eq.s16 	%p225, %rs12, %rs304;
	selp.b16 	%rs305, 2, 0, %p225;
	selp.b16 	%rs306, 1, %rs305, %p224;
	selp.b16 	%rs348, %rs306, %rs305, %p223;
$L__BB0_138:
	setp.eq.s16 	%p226, %rs337, %rs324;
	and.b16  	%rs310, %rs340, 255;
	setp.eq.s16 	%p227, %rs310, %rs308;
	and.pred  	%p228, %p226, %p227;
	and.b16  	%rs314, %rs343, 255;
	setp.eq.s16 	%p229, %rs314, %rs312;
	and.pred  	%p230, %p228, %p229;
	and.b16  	%rs318, %rs346, 255;
	setp.eq.s16 	%p231, %rs318, %rs316;
	and.pred  	%p232, %p230, %p231;
	and.b16  	%rs322, %rs348, 255;
	setp.eq.s16 	%p233, %rs322, %rs320;
	and.pred  	%p234, %p232, %p233;
	@%p234 bra 	$L__BB0_140;
	not.b32 	%r374, %r89;
	and.b32  	%r375, %r88, %r374;
	add.s32 	%r376, %r384, 2309;
	shr.u32 	%r377, %r376, 5;
	mul.wide.u32 	%rd19, %r377, 4;
	add.s64 	%rd20, %rd1, %rd19;
	st.local.u32 	[%rd20], %r375;
$L__BB0_140:
	add.s32 	%r384, %r384, 1;
	add.s64 	%rd25, %rd25, 5;
	setp.eq.s32 	%p235, %r384, 0;
	@%p235 bra 	$L__BB0_2;
	bra.uni 	$L__BB0_108;
$L__BB0_141:
	ld.param.u64 	%rd24, [_Z7g_guessiPKiPii_param_2];
	cvta.to.global.u64 	%rd21, %rd24;
	mul.wide.s32 	%rd22, %r1, 4;
	add.s64 	%rd23, %rd21, %rd22;
	st.global.u32 	[%rd23], %r380;
$L__BB0_142:
	ret;

}
	// .globl	_Z11g_guess_allPii
.visible .entry _Z11g_guess_allPii(
	.param .u64 .ptr .align 1 _Z11g_guess_allPii_param_0,
	.param .u32 _Z11g_guess_allPii_param_1
)
{
	.local .align 4 .b8 	__local_depot1[292];
	.reg .b64 	%SP;
	.reg .b64 	%SPL;
	.reg .pred 	%p<236>;
	.reg .b16 	%rs<349>;
	.reg .b32 	%r<384>;
	.reg .b64 	%rd<22>;

	mov.u64 	%SPL, __local_depot1;
	mov.u32 	%r96, %ctaid.x;
	mov.u32 	%r97, %ntid.x;
	mov.u32 	%r98, %tid.x;
	mad.lo.s32 	%r1, %r96, %r97, %r98;
	ld.const.u32 	%r99, [c_num_words];
	setp.ge.s32 	%p1, %r1, %r99;
	@%p1 bra 	$L__BB1_142;
	add.u64 	%rd1, %SPL, 0;
	mov.b32 	%r101, -1;
	st.local.u32 	[%rd1], %r101;
	st.local.u32 	[%rd1+4], %r101;
	st.local.u32 	[%rd1+8], %r101;
	st.local.u32 	[%rd1+12], %r101;
	st.local.u32 	[%rd1+16], %r101;
	st.local.u32 	[%rd1+20], %r101;
	st.local.u32 	[%rd1+24], %r101;
	st.local.u32 	[%rd1+28], %r101;
	st.local.u32 	[%rd1+32], %r101;
	st.local.u32 	[%rd1+36], %r101;
	st.local.u32 	[%rd1+40], %r101;
	st.local.u32 	[%rd1+44], %r101;
	st.local.u32 	[%rd1+48], %r101;
	st.local.u32 	[%rd1+52], %r101;
	st.local.u32 	[%rd1+56], %r101;
	st.local.u32 	[%rd1+60], %r101;
	st.local.u32 	[%rd1+64], %r101;
	st.local.u32 	[%rd1+68], %r101;
	st.local.u32 	[%rd1+72], %r101;
	st.local.u32 	[%rd1+76], %r101;
	st.local.u32 	[%rd1+80], %r101;
	st.local.u32 	[%rd1+84], %r101;
	st.local.u32 	[%rd1+88], %r101;
	st.local.u32 	[%rd1+92], %r101;
	st.local.u32 	[%rd1+96], %r101;
	st.local.u32 	[%rd1+100], %r101;
	st.local.u32 	[%rd1+104], %r101;
	st.local.u32 	[%rd1+108], %r101;
	st.local.u32 	[%rd1+112], %r101;
	st.local.u32 	[%rd1+116], %r101;
	st.local.u32 	[%rd1+120], %r101;
	st.local.u32 	[%rd1+124], %r101;
	st.local.u32 	[%rd1+128], %r101;
	st.local.u32 	[%rd1+132], %r101;
	st.local.u32 	[%rd1+136], %r101;
	st.local.u32 	[%rd1+140], %r101;
	st.local.u32 	[%rd1+144], %r101;
	st.local.u32 	[%rd1+148], %r101;
	st.local.u32 	[%rd1+152], %r101;
	st.local.u32 	[%rd1+156], %r101;
	st.local.u32 	[%rd1+160], %r101;
	st.local.u32 	[%rd1+164], %r101;
	st.local.u32 	[%rd1+168], %r101;
	st.local.u32 	[%rd1+172], %r101;
	st.local.u32 	[%rd1+176], %r101;
	st.local.u32 	[%rd1+180], %r101;
	st.local.u32 	[%rd1+184], %r101;
	st.local.u32 	[%rd1+188], %r101;
	st.local.u32 	[%rd1+192], %r101;
	st.local.u32 	[%rd1+196], %r101;
	st.local.u32 	[%rd1+200], %r101;
	st.local.u32 	[%rd1+204], %r101;
	st.local.u32 	[%rd1+208], %r101;
	st.local.u32 	[%rd1+212], %r101;
	st.local.u32 	[%rd1+216], %r101;
	st.local.u32 	[%rd1+220], %r101;
	st.local.u32 	[%rd1+224], %r101;
	st.local.u32 	[%rd1+228], %r101;
	st.local.u32 	[%rd1+232], %r101;
	st.local.u32 	[%rd1+236], %r101;
	st.local.u32 	[%rd1+240], %r101;
	st.local.u32 	[%rd1+244], %r101;
	st.local.u32 	[%rd1+248], %r101;
	st.local.u32 	[%rd1+252], %r101;
	st.local.u32 	[%rd1+256], %r101;
	st.local.u32 	[%rd1+260], %r101;
	st.local.u32 	[%rd1+264], %r101;
	st.local.u32 	[%rd1+268], %r101;
	st.local.u32 	[%rd1+272], %r101;
	st.local.u32 	[%rd1+276], %r101;
	st.local.u32 	[%rd1+280], %r101;
	st.local.u32 	[%rd1+284], %r101;
	st.local.u32 	[%rd1+288], %r101;
	mov.b32 	%r379, 0;
	mov.u64 	%rd7, c_words;
	mul.wide.s32 	%rd9, %r1, 5;
	add.s64 	%rd10, %rd7, %rd9;
	add.s64 	%rd11, %rd7, 2;
$L__BB1_2:
	ld.param.u32 	%r382, [_Z11g_guess_allPii_param_1];
	setp.eq.s32 	%p2, %r379, 0;
	@%p2 bra 	$L__BB1_77;
	ld.local.u32 	%r103, [%rd1];
	brev.b32 	%r104, %r103;
	bfind.shiftamt.u32 	%r381, %r104;
	setp.gt.u32 	%p3, %r381, 2147483646;
	mov.b32 	%r380, 0;
	@%p3 bra 	$L__BB1_5;
$L__BB1_4:
	add.s32 	%r382, %r380, %r381;
	bra.uni 	$L__BB1_77;
$L__BB1_5:
	ld.local.u32 	%r106, [%rd1+4];
	brev.b32 	%r107, %r106;
	bfind.shiftamt.u32 	%r381, %r107;
	setp.lt.u32 	%p4, %r381, 2147483647;
	mov.b32 	%r380, 32;
	@%p4 bra 	$L__BB1_4;
	ld.local.u32 	%r109, [%rd1+8];
	brev.b32 	%r110, %r109;
	bfind.shiftamt.u32 	%r381, %r110;
	setp.lt.u32 	%p5, %r381, 2147483647;
	mov.b32 	%r380, 64;
	@%p5 bra 	$L__BB1_4;
	ld.local.u32 	%r112, [%rd1+12];
	brev.b32 	%r113, %r112;
	bfind.shiftamt.u32 	%r381, %r113;
	setp.lt.u32 	%p6, %r381, 2147483647;
	mov.b32 	%r380, 96;
	@%p6 bra 	$L__BB1_4;
	ld.local.u32 	%r115, [%rd1+16];
	brev.b32 	%r116, %r115;
	bfind.shiftamt.u32 	%r381, %r116;
	setp.lt.u32 	%p7, %r381, 2147483647;
	mov.b32 	%r380, 128;
	@%p7 bra 	$L__BB1_4;
	ld.local.u32 	%r118, [%rd1+20];
	brev.b32 	%r119, %r118;
	bfind.shiftamt.u32 	%r381, %r119;
	setp.lt.u32 	%p8, %r381, 2147483647;
	mov.b32 	%r380, 160;
	@%p8 bra 	$L__BB1_4;
	ld.local.u32 	%r121, [%rd1+24];
	brev.b32 	%r122, %r121;
	bfind.shiftamt.u32 	%r381, %r122;
	setp.lt.u32 	%p9, %r381, 2147483647;
	mov.b32 	%r380, 192;
	@%p9 bra 	$L__BB1_4;
	ld.local.u32 	%r124, [%rd1+28];
	brev.b32 	%r125, %r124;
	bfind.shiftamt.u32 	%r381, %r125;
	setp.lt.u32 	%p10, %r381, 2147483647;
	mov.b32 	%r380, 224;
	@%p10 bra 	$L__BB1_4;
	ld.local.u32 	%r127, [%rd1+32];
	brev.b32 	%r128, %r127;
	bfind.shiftamt.u32 	%r381, %r128;
	setp.lt.u32 	%p11, %r381, 2147483647;
	mov.b32 	%r380, 256;
	@%p11 bra 	$L__BB1_4;
	ld.local.u32 	%r130, [%rd1+36];
	brev.b32 	%r131, %r130;
	bfind.shiftamt.u32 	%r381, %r131;
	setp.lt.u32 	%p12, %r381, 2147483647;
	mov.b32 	%r380, 288;
	@%p12 bra 	$L__BB1_4;
	ld.local.u32 	%r133, [%rd1+40];
	brev.b32 	%r134, %r133;
	bfind.shiftamt.u32 	%r381, %r134;
	setp.lt.u32 	%p13, %r381, 2147483647;
	mov.b32 	%r380, 320;
	@%p13 bra 	$L__BB1_4;
	ld.local.u32 	%r136, [%rd1+44];
	brev.b32 	%r137, %r136;
	bfind.shiftamt.u32 	%r381, %r137;
	setp.lt.u32 	%p14, %r381, 2147483647;
	mov.b32 	%r380, 352;
	@%p14 bra 	$L__BB1_4;
	ld.local.u32 	%r139, [%rd1+48];
	brev.b32 	%r140, %r139;
	bfind.shiftamt.u32 	%r381, %r140;
	setp.lt.u32 	%p15, %r381, 2147483647;
	mov.b32 	%r380, 384;
	@%p15 bra 	$L__BB1_4;
	ld.local.u32 	%r142, [%rd1+52];
	brev.b32 	%r143, %r142;
	bfind.shiftamt.u32 	%r381, %r143;
	setp.lt.u32 	%p16, %r381, 2147483647;
	mov.b32 	%r380, 416;
	@%p16 bra 	$L__BB1_4;
	ld.local.u32 	%r145, [%rd1+56];
	brev.b32 	%r146, %r145;
	bfind.shiftamt.u32 	%r381, %r146;
	setp.lt.u32 	%p17, %r381, 2147483647;
	mov.b32 	%r380, 448;
	@%p17 bra 	$L__BB1_4;
	ld.local.u32 	%r148, [%rd1+60];
	brev.b32 	%r149, %r148;
	bfind.shiftamt.u32 	%r381, %r149;
	setp.lt.u32 	%p18, %r381, 2147483647;
	mov.b32 	%r380, 480;
	@%p18 bra 	$L__BB1_4;
	ld.local.u32 	%r151, [%rd1+64];
	brev.b32 	%r152, %r151;
	bfind.shiftamt.u32 	%r381, %r152;
	setp.lt.u32 	%p19, %r381, 2147483647;
	mov.b32 	%r380, 512;
	@%p19 bra 	$L__BB1_4;
	ld.local.u32 	%r154, [%rd1+68];
	brev.b32 	%r155, %r154;
	bfind.shiftamt.u32 	%r381, %r155;
	setp.lt.u32 	%p20, %r381, 2147483647;
	mov.b32 	%r380, 544;
	@%p20 bra 	$L__BB1_4;
	ld.local.u32 	%r157, [%rd1+72];
	brev.b32 	%r158, %r157;
	bfind.shiftamt.u32 	%r381, %r158;
	setp.lt.u32 	%p21, %r381, 2147483647;
	mov.b32 	%r380, 576;
	@%p21 bra 	$L__BB1_4;
	ld.local.u32 	%r160, [%rd1+76];
	brev.b32 	%r161, %r160;
	bfind.shiftamt.u32 	%r381, %r161;
	setp.lt.u32 	%p22, %r381, 2147483647;
	mov.b32 	%r380, 608;
	@%p22 bra 	$L__BB1_4;
	ld.local.u32 	%r163, [%rd1+80];
	brev.b32 	%r164, %r163;
	bfind.shiftamt.u32 	%r381, %r164;
	setp.lt.u32 	%p23, %r381, 2147483647;
	mov.b32 	%r380, 640;
	@%p23 bra 	$L__BB1_4;
	ld.local.u32 	%r166, [%rd1+84];
	brev.b32 	%r167, %r166;
	bfind.shiftamt.u32 	%r381, %r167;
	setp.lt.u32 	%p24, %r381, 2147483647;
	mov.b32 	%r380, 672;
	@%p24 bra 	$L__BB1_4;
	ld.local.u32 	%r169, [%rd1+88];
	brev.b32 	%r170, %r169;
	bfind.shiftamt.u32 	%r381, %r170;
	setp.lt.u32 	%p25, %r381, 2147483647;
	mov.b32 	%r380, 704;
	@%p25 bra 	$L__BB1_4;
	ld.local.u32 	%r172, [%rd1+92];
	brev.b32 	%r173, %r172;
	bfind.shiftamt.u32 	%r381, %r173;
	setp.lt.u32 	%p26, %r381, 2147483647;
	mov.b32 	%r380, 736;
	@%p26 bra 	$L__BB1_4;
	ld.local.u32 	%r175, [%rd1+96];
	brev.b32 	%r176, %r175;
	bfind.shiftamt.u32 	%r381, %r176;
	setp.lt.u32 	%p27, %r381, 2147483647;
	mov.b32 	%r380, 768;
	@%p27 bra 	$L__BB1_4;
	ld.local.u32 	%r178, [%rd1+100];
	brev.b32 	%r179, %r178;
	bfind.shiftamt.u32 	%r381, %r179;
	setp.lt.u32 	%p28, %r381, 2147483647;
	mov.b32 	%r380, 800;
	@%p28 bra 	$L__BB1_4;
	ld.local.u32 	%r181, [%rd1+104];
	brev.b32 	%r182, %r181;
	bfind.shiftamt.u32 	%r381, %r182;
	setp.lt.u32 	%p29, %r381, 2147483647;
	mov.b32 	%r380, 832;
	@%p29 bra 	$L__BB1_4;
	ld.local.u32 	%r184, [%rd1+108];
	brev.b32 	%r185, %r184;
	bfind.shiftamt.u32 	%r381, %r185;
	setp.lt.u32 	%p30, %r381, 2147483647;
	mov.b32 	%r380, 864;
	@%p30 bra 	$L__BB1_4;
	ld.local.u32 	%r187, [%rd1+112];
	brev.b32 	%r188, %r187;
	bfind.shiftamt.u32 	%r381, %r188;
	setp.lt.u32 	%p31, %r381, 2147483647;
	mov.b32 	%r380, 896;
	@%p31 bra 	$L__BB1_4;
	ld.local.u32 	%r190, [%rd1+116];
	brev.b32 	%r191, %r190;
	bfind.shiftamt.u32 	%r381, %r191;
	setp.lt.u32 	%p32, %r381, 2147483647;
	mov.b32 	%r380, 928;
	@%p32 bra 	$L__BB1_4;
	ld.local.u32 	%r193, [%rd1+120];
	brev.b32 	%r194, %r193;
	bfind.shiftamt.u32 	%r381, %r194;
	setp.lt.u32 	%p33, %r381, 2147483647;
	mov.b32 	%r380, 960;
	@%p33 bra 	$L__BB1_4;
	ld.local.u32 	%r196, [%rd1+124];
	brev.b32 	%r197, %r196;
	bfind.shiftamt.u32 	%r381, %r197;
	setp.lt.u32 	%p34, %r381, 2147483647;
	mov.b32 	%r380, 992;
	@%p34 bra 	$L__BB1_4;
	ld.local.u32 	%r199, [%rd1+128];
	brev.b32 	%r200, %r199;
	bfind.shiftamt.u32 	%r381, %r200;
	setp.lt.u32 	%p35, %r381, 2147483647;
	mov.b32 	%r380, 1024;
	@%p35 bra 	$L__BB1_4;
	ld.local.u32 	%r202, [%rd1+132];
	brev.b32 	%r203, %r202;
	bfind.shiftamt.u32 	%r381, %r203;
	setp.lt.u32 	%p36, %r381, 2147483647;
	mov.b32 	%r380, 1056;
	@%p36 bra 	$L__BB1_4;
	ld.local.u32 	%r205, [%rd1+136];
	brev.b32 	%r206, %r205;
	bfind.shiftamt.u32 	%r381, %r206;
	setp.lt.u32 	%p37, %r381, 2147483647;
	mov.b32 	%r380, 1088;
	@%p37 bra 	$L__BB1_4;
	ld.local.u32 	%r208, [%rd1+140];
	brev.b32 	%r209, %r208;
	bfind.shiftamt.u32 	%r381, %r209;
	setp.lt.u32 	%p38, %r381, 2147483647;
	mov.b32 	%r380, 1120;
	@%p38 bra 	$L__BB1_4;
	ld.local.u32 	%r211, [%rd1+144];
	brev.b32 	%r212, %r211;
	bfind.shiftamt.u32 	%r381, %r212;
	setp.lt.u32 	%p39, %r381, 2147483647;
	mov.b32 	%r380, 1152;
	@%p39 bra 	$L__BB1_4;
	ld.local.u32 	%r214, [%rd1+148];
	brev.b32 	%r215, %r214;
	bfind.shiftamt.u32 	%r381, %r215;
	setp.lt.u32 	%p40, %r381, 2147483647;
	mov.b32 	%r380, 1184;
	@%p40 bra 	$L__BB1_4;
	ld.local.u32 	%r217, [%rd1+152];
	brev.b32 	%r218, %r217;
	bfind.shiftamt.u32 	%r381, %r218;
	setp.lt.u32 	%p41, %r381, 2147483647;
	mov.b32 	%r380, 1216;
	@%p41 bra 	$L__BB1_4;
	ld.local.u32 	%r220, [%rd1+156];
	brev.b32 	%r221, %r220;
	bfind.shiftamt.u32 	%r381, %r221;
	setp.lt.u32 	%p42, %r381, 2147483647;
	mov.b32 	%r380, 1248;
	@%p42 bra 	$L__BB1_4;
	ld.local.u32 	%r223, [%rd1+160];
	brev.b32 	%r224, %r223;
	bfind.shiftamt.u32 	%r381, %r224;
	setp.lt.u32 	%p43, %r381, 2147483647;
	mov.b32 	%r380, 1280;
	@%p43 bra 	$L__BB1_4;
	ld.local.u32 	%r226, [%rd1+164];
	brev.b32 	%r227, %r226;
	bfind.shiftamt.u32 	%r381, %r227;
	setp.lt.u32 	%p44, %r381, 2147483647;
	mov.b32 	%r380, 1312;
	@%p44 bra 	$L__BB1_4;
	ld.local.u32 	%r229, [%rd1+168];
	brev.b32 	%r230, %r229;
	bfind.shiftamt.u32 	%r381, %r230;
	setp.lt.u32 	%p45, %r381, 2147483647;
	mov.b32 	%r380, 1344;
	@%p45 bra 	$L__BB1_4;
	ld.local.u32 	%r232, [%rd1+172];
	brev.b32 	%r233, %r232;
	bfind.shiftamt.u32 	%r381, %r233;
	setp.lt.u32 	%p46, %r381, 2147483647;
	mov.b32 	%r380, 1376;
	@%p46 bra 	$L__BB1_4;
	ld.local.u32 	%r235, [%rd1+176];
	brev.b32 	%r236, %r235;
	bfind.shiftamt.u32 	%r381, %r236;
	setp.lt.u32 	%p47, %r381, 2147483647;
	mov.b32 	%r380, 1408;
	@%p47 bra 	$L__BB1_4;
	ld.local.u32 	%r238, [%rd1+180];
	brev.b32 	%r239, %r238;
	bfind.shiftamt.u32 	%r381, %r239;
	setp.lt.u32 	%p48, %r381, 2147483647;
	mov.b32 	%r380, 1440;
	@%p48 bra 	$L__BB1_4;
	ld.local.u32 	%r241, [%rd1+184];
	brev.b32 	%r242, %r241;
	bfind.shiftamt.u32 	%r381, %r242;
	setp.lt.u32 	%p49, %r381, 2147483647;
	mov.b32 	%r380, 1472;
	@%p49 bra 	$L__BB1_4;
	ld.local.u32 	%r244, [%rd1+188];
	brev.b32 	%r245, %r244;
	bfind.shiftamt.u32 	%r381, %r245;
	setp.lt.u32 	%p50, %r381, 2147483647;
	mov.b32 	%r380, 1504;
	@%p50 bra 	$L__BB1_4;
	ld.local.u32 	%r247, [%rd1+192];
	brev.b32 	%r248, %r247;
	bfind.shiftamt.u32 	%r381, %r248;
	setp.lt.u32 	%p51, %r381, 2147483647;
	mov.b32 	%r380, 1536;
	@%p51 bra 	$L__BB1_4;
	ld.local.u32 	%r250, [%rd1+196];
	brev.b32 	%r251, %r250;
	bfind.shiftamt.u32 	%r381, %r251;
	setp.lt.u32 	%p52, %r381, 2147483647;
	mov.b32 	%r380, 1568;
	@%p52 bra 	$L__BB1_4;
	ld.local.u32 	%r253, [%rd1+200];
	brev.b32 	%r254, %r253;
	bfind.shiftamt.u32 	%r381, %r254;
	setp.lt.u32 	%p53, %r381, 2147483647;
	mov.b32 	%r380, 1600;
	@%p53 bra 	$L__BB1_4;
	ld.local.u32 	%r256, [%rd1+204];
	brev.b32 	%r257, %r256;
	bfind.shiftamt.u32 	%r381, %r257;
	setp.lt.u32 	%p54, %r381, 2147483647;
	mov.b32 	%r380, 1632;
	@%p54 bra 	$L__BB1_4;
	ld.local.u32 	%r259, [%rd1+208];
	brev.b32 	%r260, %r259;
	bfind.shiftamt.u32 	%r381, %r260;
	setp.lt.u32 	%p55, %r381, 2147483647;
	mov.b32 	%r380, 1664;
	@%p55 bra 	$L__BB1_4;
	ld.local.u32 	%r262, [%rd1+212];
	brev.b32 	%r263, %r262;
	bfind.shiftamt.u32 	%r381, %r263;
	setp.lt.u32 	%p56, %r381, 2147483647;
	mov.b32 	%r380, 1696;
	@%p56 bra 	$L__BB1_4;
	ld.local.u32 	%r265, [%rd1+216];
	brev.b32 	%r266, %r265;
	bfind.shiftamt.u32 	%r381, %r266;
	setp.lt.u32 	%p57, %r381, 2147483647;
	mov.b32 	%r380, 1728;
	@%p57 bra 	$L__BB1_4;
	ld.local.u32 	%r268, [%rd1+220];
	brev.b32 	%r269, %r268;
	bfind.shiftamt.u32 	%r381, %r269;
	setp.lt.u32 	%p58, %r381, 2147483647;
	mov.b32 	%r380, 1760;
	@%p58 bra 	$L__BB1_4;
	ld.local.u32 	%r271, [%rd1+224];
	brev.b32 	%r272, %r271;
	bfind.shiftamt.u32 	%r381, %r272;
	setp.lt.u32 	%p59, %r381, 2147483647;
	mov.b32 	%r380, 1792;
	@%p59 bra 	$L__BB1_4;
	ld.local.u32 	%r274, [%rd1+228];
	brev.b32 	%r275, %r274;
	bfind.shiftamt.u32 	%r381, %r275;
	setp.lt.u32 	%p60, %r381, 2147483647;
	mov.b32 	%r380, 1824;
	@%p60 bra 	$L__BB1_4;
	ld.local.u32 	%r277, [%rd1+232];
	brev.b32 	%r278, %r277;
	bfind.shiftamt.u32 	%r381, %r278;
	setp.lt.u32 	%p61, %r381, 2147483647;
	mov.b32 	%r380, 1856;
	@%p61 bra 	$L__BB1_4;
	ld.local.u32 	%r280, [%rd1+236];
	brev.b32 	%r281, %r280;
	bfind.shiftamt.u32 	%r381, %r281;
	setp.lt.u32 	%p62, %r381, 2147483647;
	mov.b32 	%r380, 1888;
	@%p62 bra 	$L__BB1_4;
	ld.local.u32 	%r283, [%rd1+240];
	brev.b32 	%r284, %r283;
	bfind.shiftamt.u32 	%r381, %r284;
	setp.lt.u32 	%p63, %r381, 2147483647;
	mov.b32 	%r380, 1920;
	@%p63 bra 	$L__BB1_4;
	ld.local.u32 	%r286, [%rd1+244];
	brev.b32 	%r287, %r286;
	bfind.shiftamt.u32 	%r381, %r287;
	setp.lt.u32 	%p64, %r381, 2147483647;
	mov.b32 	%r380, 1952;
	@%p64 bra 	$L__BB1_4;
	ld.local.u32 	%r289, [%rd1+248];
	brev.b32 	%r290, %r289;
	bfind.shiftamt.u32 	%r381, %r290;
	setp.lt.u32 	%p65, %r381, 2147483647;
	mov.b32 	%r380, 1984;
	@%p65 bra 	$L__BB1_4;
	ld.local.u32 	%r292, [%rd1+252];
	brev.b32 	%r293, %r292;
	bfind.shiftamt.u32 	%r381, %r293;
	setp.lt.u32 	%p66, %r381, 2147483647;
	mov.b32 	%r380, 2016;
	@%p66 bra 	$L__BB1_4;
	ld.local.u32 	%r295, [%rd1+256];
	brev.b32 	%r296, %r295;
	bfind.shiftamt.u32 	%r381, %r296;
	setp.lt.u32 	%p67, %r381, 2147483647;
	mov.b32 	%r380, 2048;
	@%p67 bra 	$L__BB1_4;
	ld.local.u32 	%r298, [%rd1+260];
	brev.b32 	%r299, %r298;
	bfind.shiftamt.u32 	%r381, %r299;
	setp.lt.u32 	%p68, %r381, 2147483647;
	mov.b32 	%r380, 2080;
	@%p68 bra 	$L__BB1_4;
	ld.local.u32 	%r301, [%rd1+264];
	brev.b32 	%r302, %r301;
	bfind.shiftamt.u32 	%r381, %r302;
	setp.lt.u32 	%p69, %r381, 2147483647;
	mov.b32 	%r380, 2112;
	@%p69 bra 	$L__BB1_4;
	ld.local.u32 	%r304, [%rd1+268];
	brev.b32 	%r305, %r304;
	bfind.shiftamt.u32 	%r381, %r305;
	setp.lt.u32 	%p70, %r381, 2147483647;
	mov.b32 	%r380, 2144;
	@%p70 bra 	$L__BB1_4;
	ld.local.u32 	%r307, [%rd1+272];
	brev.b32 	%r308, %r307;
	bfind.shiftamt.u32 	%r381, %r308;
	setp.lt.u32 	%p71, %r381, 2147483647;
	mov.b32 	%r380, 2176;
	@%p71 bra 	$L__BB1_4;
	ld.local.u32 	%r310, [%rd1+276];
	brev.b32 	%r311, %r310;
	bfind.shiftamt.u32 	%r381, %r311;
	setp.lt.u32 	%p72, %r381, 2147483647;
	mov.b32 	%r380, 2208;
	@%p72 bra 	$L__BB1_4;
	ld.local.u32 	%r313, [%rd1+280];
	brev.b32 	%r314, %r313;
	bfind.shiftamt.u32 	%r381, %r314;
	setp.lt.u32 	%p73, %r381, 2147483647;
	mov.b32 	%r380, 2240;
	@%p73 bra 	$L__BB1_4;
	ld.local.u32 	%r316, [%rd1+284];
	brev.b32 	%r317, %r316;
	bfind.shiftamt.u32 	%r381, %r317;
	setp.lt.u32 	%p74, %r381, 2147483647;
	mov.b32 	%r380, 2272;
	@%p74 bra 	$L__BB1_4;
	ld.param.u32 	%r382, [_Z11g_guess_allPii_param_1];
	ld.local.u32 	%r319, [%rd1+288];
	brev.b32 	%r320, %r319;
	bfind.shiftamt.u32 	%r381, %r320;
	setp.lt.u32 	%p75, %r381, 2147483647;
	mov.b32 	%r380, 2304;
	@%p75 bra 	$L__BB1_4;
$L__BB1_77:
	add.s32 	%r379, %r379, 1;
	setp.eq.s32 	%p76, %r382, %r1;
	@%p76 bra 	$L__BB1_141;
	mul.wide.s32 	%rd6, %r382, 5;
	add.s64 	%rd8, %rd7, %rd6;
	ld.const.u8 	%rs1, [%rd8];
	ld.const.u8 	%rs2, [%rd10];
	setp.eq.s16 	%p77, %rs1, %rs2;
	selp.u16 	%rs66, 1, 0, %p77;
	ld.const.u8 	%rs3, [%rd8+1];
	ld.const.u8 	%rs4, [%rd10+1];
	setp.eq.s16 	%p78, %rs3, %rs4;
	or.b16  	%rs67, %rs66, 2;
	selp.b16 	%rs327, 2, 0, %p78;
	selp.b16 	%rs68, %rs67, %rs66, %p78;
	ld.const.u8 	%rs6, [%rd8+2];
	ld.const.u8 	%rs7, [%rd10+2];
	setp.eq.s16 	%p79, %rs6, %rs7;
	or.b16  	%rs69, %rs68, 4;
	selp.b16 	%rs330, 2, 0, %p79;
	selp.b16 	%rs70, %rs69, %rs68, %p79;
	ld.const.u8 	%rs9, [%rd8+3];
	ld.const.u8 	%rs10, [%rd10+3];
	setp.eq.s16 	%p80, %rs9, %rs10;
	or.b16  	%rs71, %rs70, 8;
	selp.b16 	%rs333, 2, 0, %p80;
	selp.b16 	%rs72, %rs71, %rs70, %p80;
	ld.const.u8 	%rs12, [%rd8+4];
	ld.const.u8 	%rs13, [%rd10+4];
	setp.eq.s16 	%p81, %rs12, %rs13;
	or.b16  	%rs73, %rs72, 16;
	selp.b16 	%rs14, 2, 0, %p81;
	selp.b16 	%rs328, %rs73, %rs72, %p81;
	mov.b16 	%rs324, 2;
	@%p77 bra 	$L__BB1_84;
	cvt.u32.u16 	%r321, %rs328;
	and.b32  	%r81, %r321, 255;
	shr.u16 	%rs75, %rs328, 1;
	and.b16  	%rs76, %rs75, 1;
	setp.eq.b16 	%p82, %rs76, 1;
	setp.ne.s16 	%p83, %rs1, %rs4;
	mov.b16 	%rs323, 2;
	or.pred  	%p84, %p82, %p83;
	@%p84 bra 	$L__BB1_81;
$L__BB1_80:
	or.b16  	%rs328, %rs328, %rs323;
	mov.b16 	%rs324, 1;
	bra.uni 	$L__BB1_84;
$L__BB1_81:
	and.b32  	%r322, %r81, 4;
	setp.eq.s32 	%p85, %r322, 0;
	setp.eq.s16 	%p86, %rs1, %rs7;
	and.pred  	%p87, %p85, %p86;
	mov.b16 	%rs323, 4;
	@%p87 bra 	$L__BB1_80;
	and.b32  	%r323, %r81, 8;
	setp.eq.s32 	%p88, %r323, 0;
	setp.eq.s16 	%p89, %rs1, %rs10;
	and.pred  	%p90, %p88, %p89;
	mov.b16 	%rs323, 8;
	@%p90 bra 	$L__BB1_80;
	and.b32  	%r324, %r81, 16;
	setp.eq.s32 	%p91, %r324, 0;
	setp.eq.s16 	%p92, %rs1, %rs13;
	and.pred  	%p93, %p91, %p92;
	mov.b16 	%rs324, 0;
	mov.b16 	%rs323, 16;
	@%p93 bra 	$L__BB1_80;
$L__BB1_84:
	@%p78 bra 	$L__BB1_90;
	cvt.u32.u16 	%r325, %rs328;
	and.b32  	%r82, %r325, 255;
	and.b16  	%rs99, %rs328, 1;
	setp.eq.b16 	%p95, %rs99, 1;
	not.pred 	%p96, %p95;
	setp.eq.s16 	%p97, %rs3, %rs2;
	and.pred  	%p98, %p96, %p97;
	mov.b16 	%rs326, 1;
	@%p98 bra 	$L__BB1_89;
	and.b32  	%r326, %r82, 4;
	setp.eq.s32 	%p99, %r326, 0;
	setp.eq.s16 	%p100, %rs3, %rs7;
	and.pred  	%p101, %p99, %p100;
	mov.b16 	%rs326, 4;
	@%p101 bra 	$L__BB1_89;
	and.b32  	%r327, %r82, 8;
	setp.eq.s32 	%p102, %r327, 0;
	setp.eq.s16 	%p103, %rs3, %rs10;
	and.pred  	%p104, %p102, %p103;
	mov.b16 	%rs326, 8;
	@%p104 bra 	$L__BB1_89;
	shr.u32 	%r328, %r82, 4;
	and.b32  	%r329, %r328, 1;
	setp.eq.b32 	%p105, %r329, 1;
	setp.ne.s16 	%p106, %rs3, %rs13;
	mov.b16 	%rs326, 16;
	or.pred  	%p107, %p105, %p106;
	@%p107 bra 	$L__BB1_90;
$L__BB1_89:
	or.b16  	%rs328, %rs328, %rs326;
	mov.b16 	%rs327, 1;
$L__BB1_90:
	@%p79 bra 	$L__BB1_96;
	cvt.u32.u16 	%r330, %rs328;
	and.b32  	%r83, %r330, 255;
	and.b16  	%rs121, %rs328, 1;
	setp.eq.b16 	%p109, %rs121, 1;
	not.pred 	%p110, %p109;
	setp.eq.s16 	%p111, %rs6, %rs2;
	and.pred  	%p112, %p110, %p111;
	mov.b16 	%rs329, 1;
	@%p112 bra 	$L__BB1_95;
	and.b32  	%r331, %r83, 2;
	setp.eq.s32 	%p113, %r331, 0;
	setp.eq.s16 	%p114, %rs6, %rs4;
	and.pred  	%p115, %p113, %p114;
	mov.b16 	%rs329, 2;
	@%p115 bra 	$L__BB1_95;
	and.b32  	%r332, %r83, 8;
	setp.eq.s32 	%p116, %r332, 0;
	setp.eq.s16 	%p117, %rs6, %rs10;
	and.pred  	%p118, %p116, %p117;
	mov.b16 	%rs329, 8;
	@%p118 bra 	$L__BB1_95;
	shr.u32 	%r333, %r83, 4;
	and.b32  	%r334, %r333, 1;
	setp.eq.b32 	%p119, %r334, 1;
	setp.ne.s16 	%p120, %rs6, %rs13;
	mov.b16 	%rs329, 16;
	or.pred  	%p121, %p119, %p120;
	@%p121 bra 	$L__BB1_96;
$L__BB1_95:
	or.b16  	%rs328, %rs328, %rs329;
	mov.b16 	%rs330, 1;
$L__BB1_96:
	@%p80 bra 	$L__BB1_102;
	cvt.u32.u16 	%r335, %rs328;
	and.b32  	%r84, %r335, 255;
	and.b16  	%rs143, %rs328, 1;
	setp.eq.b16 	%p123, %rs143, 1;
	not.pred 	%p124, %p123;
	setp.eq.s16 	%p125, %rs9, %rs2;
	and.pred  	%p126, %p124, %p125;
	mov.b16 	%rs332, 1;
	@%p126 bra 	$L__BB1_101;
	and.b32  	%r336, %r84, 2;
	setp.eq.s32 	%p127, %r336, 0;
	setp.eq.s16 	%p128, %rs9, %rs4;
	and.pred  	%p129, %p127, %p128;
	mov.b16 	%rs332, 2;
	@%p129 bra 	$L__BB1_101;
	and.b32  	%r337, %r84, 4;
	setp.eq.s32 	%p130, %r337, 0;
	setp.eq.s16 	%p131, %rs9, %rs7;
	and.pred  	%p132, %p130, %p131;
	mov.b16 	%rs332, 4;
	@%p132 bra 	$L__BB1_101;
	shr.u32 	%r338, %r84, 4;
	and.b32  	%r339, %r338, 1;
	setp.eq.b32 	%p133, %r339, 1;
	setp.ne.s16 	%p134, %rs9, %rs13;
	mov.b16 	%rs332, 16;
	or.pred  	%p135, %p133, %p134;
	@%p135 bra 	$L__BB1_102;
$L__BB1_101:
	or.b16  	%rs328, %rs328, %rs332;
	mov.b16 	%rs333, 1;
$L__BB1_102:
	mov.u16 	%rs335, %rs14;
	@%p81 bra 	$L__BB1_107;
	cvt.u32.u16 	%r340, %rs328;
	and.b32  	%r85, %r340, 255;
	and.b16  	%rs165, %rs328, 1;
	setp.eq.b16 	%p137, %rs165, 1;
	not.pred 	%p138, %p137;
	setp.eq.s16 	%p139, %rs12, %rs2;
	and.pred  	%p140, %p138, %p139;
	mov.b16 	%rs335, 1;
	@%p140 bra 	$L__BB1_107;
	and.b32  	%r341, %r85, 2;
	setp.eq.s32 	%p141, %r341, 0;
	setp.eq.s16 	%p142, %rs12, %rs4;
	and.pred  	%p143, %p141, %p142;
	@%p143 bra 	$L__BB1_107;
	and.b32  	%r342, %r85, 4;
	setp.eq.s32 	%p144, %r342, 0;
	setp.eq.s16 	%p145, %rs12, %rs7;
	and.pred  	%p146, %p144, %p145;
	@%p146 bra 	$L__BB1_107;
	and.b32  	%r343, %r85, 8;
	setp.eq.s32 	%p147, %r343, 0;
	setp.eq.s16 	%p148, %rs12, %rs10;
	selp.b16 	%rs184, 1, %rs14, %p148;
	selp.b16 	%rs335, %rs184, %rs14, %p147;
$L__BB1_107:
	mov.b32 	%r383, -2309;
	and.b16  	%rs308, %rs327, 255;
	and.b16  	%rs312, %rs330, 255;
	and.b16  	%rs316, %rs333, 255;
	and.b16  	%rs320, %rs335, 255;
	mov.u64 	%rd21, %rd11;
$L__BB1_108:
	add.s32 	%r345, %r383, 2309;
	shr.u32 	%r346, %r345, 5;
	and.b32  	%r347, %r345, 31;
	mul.wide.u32 	%rd13, %r346, 4;
	add.s64 	%rd14, %rd1, %rd13;
	ld.local.u32 	%r87, [%rd14];
	mov.b32 	%r348, 1;
	shl.b32 	%r88, %r348, %r347;
	and.b32  	%r349, %r87, %r88;
	setp.eq.s32 	%p149, %r349, 0;
	@%p149 bra 	$L__BB1_140;
	ld.const.u8 	%rs34, [%rd21+-2];
	setp.eq.s16 	%p150, %rs1, %rs34;
	selp.u16 	%rs186, 1, 0, %p150;
	ld.const.u8 	%rs35, [%rd21+-1];
	setp.eq.s16 	%p151, %rs3, %rs35;
	or.b16  	%rs187, %rs186, 2;
	selp.b16 	%rs188, %rs187, %rs186, %p151;
	ld.const.u8 	%rs36, [%rd21];
	setp.eq.s16 	%p152, %rs6, %rs36;
	or.b16  	%rs189, %rs188, 4;
	selp.b16 	%rs190, %rs189, %rs188, %p152;
	ld.const.u8 	%rs37, [%rd21+1];
	setp.eq.s16 	%p153, %rs9, %rs37;
	or.b16  	%rs191, %rs190, 8;
	selp.b16 	%rs192, %rs191, %rs190, %p153;
	ld.const.u8 	%rs38, [%rd21+2];
	setp.eq.s16 	%p154, %rs12, %rs38;
	or.b16  	%rs193, %rs192, 16;
	selp.b16 	%rs341, %rs193, %rs192, %p154;
	mov.b16 	%rs337, 2;
	@%p150 bra 	$L__BB1_115;
	cvt.u32.u16 	%r350, %rs341;
	and.b32  	%r89, %r350, 255;
	shr.u16 	%rs195, %rs341, 1;
	and.b16  	%rs196, %rs195, 1;
	setp.eq.b16 	%p155, %rs196, 1;
	setp.ne.s16 	%p156, %rs1, %rs35;
	mov.b16 	%rs336, 2;
	or.pred  	%p157, %p155, %p156;
	@%p157 bra 	$L__BB1_112;
$L__BB1_111:
	or.b16  	%rs341, %rs341, %rs336;
	mov.b16 	%rs337, 1;
	bra.uni 	$L__BB1_115;
$L__BB1_112:
	and.b32  	%r351, %r89, 4;
	setp.eq.s32 	%p158, %r351, 0;
	setp.eq.s16 	%p159, %rs1, %rs36;
	and.pred  	%p160, %p158, %p159;
	mov.b16 	%rs336, 4;
	@%p160 bra 	$L__BB1_111;
	and.b32  	%r352, %r89, 8;
	setp.eq.s32 	%p161, %r352, 0;
	setp.eq.s16 	%p162, %rs1, %rs37;
	and.pred  	%p163, %p161, %p162;
	mov.b16 	%rs336, 8;
	@%p163 bra 	$L__BB1_111;
	and.b32  	%r353, %r89, 16;
	setp.eq.s32 	%p164, %r353, 0;
	setp.eq.s16 	%p165, %rs1, %rs38;
	and.pred  	%p166, %p164, %p165;
	mov.b16 	%rs337, 0;
	mov.b16 	%rs336, 16;
	@%p166 bra 	$L__BB1_111;
$L__BB1_115:
	selp.b16 	%rs340, 2, 0, %p151;
	@%p151 bra 	$L__BB1_121;
	cvt.u32.u16 	%r354, %rs341;
	and.b32  	%r90, %r354, 255;
	and.b16  	%rs219, %rs341, 1;
	setp.eq.b16 	%p168, %rs219, 1;
	not.pred 	%p169, %p168;
	setp.eq.s16 	%p170, %rs3, %rs34;
	and.pred  	%p171, %p169, %p170;
	mov.b16 	%rs339, 1;
	@%p171 bra 	$L__BB1_120;
	and.b32  	%r355, %r90, 4;
	setp.eq.s32 	%p172, %r355, 0;
	setp.eq.s16 	%p173, %rs3, %rs36;
	and.pred  	%p174, %p172, %p173;
	mov.b16 	%rs339, 4;
	@%p174 bra 	$L__BB1_120;
	and.b32  	%r356, %r90, 8;
	setp.eq.s32 	%p175, %r356, 0;
	setp.eq.s16 	%p176, %rs3, %rs37;
	and.pred  	%p177, %p175, %p176;
	mov.b16 	%rs339, 8;
	@%p177 bra 	$L__BB1_120;
	setp.eq.s16 	%p178, %rs3, %rs35;
	selp.b16 	%rs340, 2, 0, %p178;
	shr.u32 	%r357, %r90, 4;
	and.b32  	%r358, %r357, 1;
	setp.eq.b32 	%p179, %r358, 1;
	setp.ne.s16 	%p180, %rs3, %rs38;
	mov.b16 	%rs339, 16;
	or.pred  	%p181, %p179, %p180;
	@%p181 bra 	$L__BB1_121;
$L__BB1_120:
	or.b16  	%rs341, %rs341, %rs339;
	mov.b16 	%rs340, 1;
$L__BB1_121:
	selp.b16 	%rs343, 2, 0, %p152;
	@%p152 bra 	$L__BB1_127;
	cvt.u32.u16 	%r359, %rs341;
	and.b32  	%r91, %r359, 255;
	and.b16  	%rs241, %rs341, 1;
	setp.eq.b16 	%p183, %rs241, 1;
	not.pred 	%p184, %p183;
	setp.eq.s16 	%p185, %rs6, %rs34;
	and.pred  	%p186, %p184, %p185;
	mov.b16 	%rs342, 1;
	@%p186 bra 	$L__BB1_126;
	and.b32  	%r360, %r91, 2;
	setp.eq.s32 	%p187, %r360, 0;
	setp.eq.s16 	%p188, %rs6, %rs35;
	and.pred  	%p189, %p187, %p188;
	mov.b16 	%rs342, 2;
	@%p189 bra 	$L__BB1_126;
	and.b32  	%r361, %r91, 8;
	setp.eq.s32 	%p190, %r361, 0;
	setp.eq.s16 	%p191, %rs6, %rs37;
	and.pred  	%p192, %p190, %p191;
	mov.b16 	%rs342, 8;
	@%p192 bra 	$L__BB1_126;
	setp.eq.s16 	%p193, %rs6, %rs36;
	selp.b16 	%rs343, 2, 0, %p193;
	shr.u32 	%r362, %r91, 4;
	and.b32  	%r363, %r362, 1;
	setp.eq.b32 	%p194, %r363, 1;
	setp.ne.s16 	%p195, %rs6, %rs38;
	mov.b16 	%rs342, 16;
	or.pred  	%p196, %p194, %p195;
	@%p196 bra 	$L__BB1_127;
$L__BB1_126:
	or.b16  	%rs341, %rs341, %rs342;
	mov.b16 	%rs343, 1;
$L__BB1_127:
	selp.b16 	%rs346, 2, 0, %p153;
	@%p153 bra 	$L__BB1_133;
	cvt.u32.u16 	%r364, %rs341;
	and.b32  	%r92, %r364, 255;
	and.b16  	%rs263, %rs341, 1;
	setp.eq.b16 	%p198, %rs263, 1;
	not.pred 	%p199, %p198;
	setp.eq.s16 	%p200, %rs9, %rs34;
	and.pred  	%p201, %p199, %p200;
	mov.b16 	%rs345, 1;
	@%p201 bra 	$L__BB1_132;
	and.b32  	%r365, %r92, 2;
	setp.eq.s32 	%p202, %r365, 0;
	setp.eq.s16 	%p203, %rs9, %rs35;
	and.pred  	%p204, %p202, %p203;
	mov.b16 	%rs345, 2;
	@%p204 bra 	$L__BB1_132;
	and.b32  	%r366, %r92, 4;
	setp.eq.s32 	%p205, %r366, 0;
	setp.eq.s16 	%p206, %rs9, %rs36;
	and.pred  	%p207, %p205, %p206;
	mov.b16 	%rs345, 4;
	@%p207 bra 	$L__BB1_132;
	setp.eq.s16 	%p208, %rs9, %rs37;
	selp.b16 	%rs346, 2, 0, %p208;
	shr.u32 	%r367, %r92, 4;
	and.b32  	%r368, %r367, 1;
	setp.eq.b32 	%p209, %r368, 1;
	setp.ne.s16 	%p210, %rs9, %rs38;
	mov.b16 	%rs345, 16;
	or.pred  	%p211, %p209, %p210;
	@%p211 bra 	$L__BB1_133;
$L__BB1_132:
	or.b16  	%rs341, %rs341, %rs345;
	mov.b16 	%rs346, 1;
$L__BB1_133:
	selp.b16 	%rs348, 2, 0, %p154;
	@%p154 bra 	$L__BB1_138;
	cvt.u32.u16 	%r369, %rs341;
	and.b32  	%r93, %r369, 255;
	and.b16  	%rs285, %rs341, 1;
	setp.eq.b16 	%p213, %rs285, 1;
	not.pred 	%p214, %p213;
	setp.eq.s16 	%p215, %rs12, %rs34;
	and.pred  	%p216, %p214, %p215;
	mov.b16 	%rs348, 1;
	@%p216 bra 	$L__BB1_138;
	and.b32  	%r370, %r93, 2;
	setp.eq.s32 	%p217, %r370, 0;
	setp.eq.s16 	%p218, %rs12, %rs35;
	and.pred  	%p219, %p217, %p218;
	@%p219 bra 	$L__BB1_138;
	and.b32  	%r371, %r93, 4;
	setp.eq.s32 	%p220, %r371, 0;
	setp.eq.s16 	%p221, %rs12, %rs36;
	and.pred  	%p222, %p220, %p221;
	@%p222 bra 	$L__BB1_138;
	and.b32  	%r372, %r93, 8;
	setp.eq.s32 	%p223, %r372, 0;
	setp.eq.s16 	%p224, %rs12, %rs37;
	ld.const.u8 	%rs304, [%rd21+2];
	setp.eq.s16 	%p225, %rs12, %rs304;
	selp.b16 	%rs305, 2, 0, %p225;
	selp.b16 	%rs306, 1, %rs305, %p224;
	selp.b16 	%rs348, %rs306, %rs305, %p223;
$L__BB1_138:
	setp.eq.s16 	%p226, %rs337, %rs324;
	and.b16  	%rs310, %rs340, 255;
	setp.eq.s16 	%p227, %rs310, %rs308;
	and.pred  	%p228, %p226, %p227;
	and.b16  	%rs314, %rs343, 255;
	setp.eq.s16 	%p229, %rs314, %rs312;
	and.pred  	%p230, %p228, %p229;
	and.b16  	%rs318, %rs346, 255;
	setp.eq.s16 	%p231, %rs318, %rs316;
	and.pred  	%p232, %p230, %p231;
	and.b16  	%rs322, %rs348, 255;
	setp.eq.s16 	%p233, %rs322, %rs320;
	and.pred  	%p234, %p232, %p233;
	@%p234 bra 	$L__BB1_140;
	not.b32 	%r373, %r88;
	and.b32  	%r374, %r87, %r373;
	add.s32 	%r375, %r383, 2309;
	shr.u32 	%r376, %r375, 5;
	mul.wide.u32 	%rd15, %r376, 4;
	add.s64 	%rd16, %rd1, %rd15;
	st.local.u32 	[%rd16], %r374;
$L__BB1_140:
	add.s32 	%r383, %r383, 1;
	add.s64 	%rd21, %rd21, 5;
	setp.eq.s32 	%p235, %r383, 0;
	@%p235 bra 	$L__BB1_2;
	bra.uni 	$L__BB1_108;
$L__BB1_141:
	ld.param.u64 	%rd20, [_Z11g_guess_allPii_param_0];
	cvta.to.global.u64 	%rd17, %rd20;
	mul.wide.s32 	%rd18, %r1, 4;
	add.s64 	%rd19, %rd17, %rd18;
	st.global.u32 	[%rd19], %r379;
$L__BB1_142:
	ret;

}
	// .globl	_Z14g_guess_matrixPi
.visible .entry _Z14g_guess_matrixPi(
	.param .u64 .ptr .align 1 _Z14g_guess_matrixPi_param_0
)
{
	.local .align 4 .b8 	__local_depot2[292];
	.reg .b64 	%SP;
	.reg .b64 	%SPL;
	.reg .pred 	%p<237>;
	.reg .b16 	%rs<349>;
	.reg .b32 	%r<391>;
	.reg .b64 	%rd<22>;

	mov.u64 	%SPL, __local_depot2;
	mov.u32 	%r96, %ctaid.x;
	mov.u32 	%r97, %ntid.x;
	mov.u32 	%r98, %tid.x;
	mad.lo.s32 	%r1, %r96, %r97, %r98;
	mov.u32 	%r99, %ctaid.y;
	mov.u32 	%r100, %ntid.y;
	mov.u32 	%r101, %tid.y;
	mad.lo.s32 	%r102, %r99, %r100, %r101;
	ld.const.u32 	%r103, [c_num_words];
	max.s32 	%r104, %r1, %r102;
	setp.ge.s32 	%p1, %r104, %r103;
	@%p1 bra 	$L__BB2_142;
	add.u64 	%rd1, %SPL, 0;
	mov.b32 	%r106, -1;
	st.local.u32 	[%rd1], %r106;
	st.local.u32 	[%rd1+4], %r106;
	st.local.u32 	[%rd1+8], %r106;
	st.local.u32 	[%rd1+12], %r106;
	st.local.u32 	[%rd1+16], %r106;
	st.local.u32 	[%rd1+20], %r106;
	st.local.u32 	[%rd1+24], %r106;
	st.local.u32 	[%rd1+28], %r106;
	st.local.u32 	[%rd1+32], %r106;
	st.local.u32 	[%rd1+36], %r106;
	st.local.u32 	[%rd1+40], %r106;
	st.local.u32 	[%rd1+44], %r106;
	st.local.u32 	[%rd1+48], %r106;
	st.local.u32 	[%rd1+52], %r106;
	st.local.u32 	[%rd1+56], %r106;
	st.local.u32 	[%rd1+60], %r106;
	st.local.u32 	[%rd1+64], %r106;
	st.local.u32 	[%rd1+68], %r106;
	st.local.u32 	[%rd1+72], %r106;
	st.local.u32 	[%rd1+76], %r106;
	st.local.u32 	[%rd1+80], %r106;
	st.local.u32 	[%rd1+84], %r106;
	st.local.u32 	[%rd1+88], %r106;
	st.local.u32 	[%rd1+92], %r106;
	st.local.u32 	[%rd1+96], %r106;
	st.local.u32 	[%rd1+100], %r106;
	st.local.u32 	[%rd1+104], %r106;
	st.local.u32 	[%rd1+108], %r106;
	st.local.u32 	[%rd1+112], %r106;
	st.local.u32 	[%rd1+116], %r106;
	st.local.u32 	[%rd1+120], %r106;
	st.local.u32 	[%rd1+124], %r106;
	st.local.u32 	[%rd1+128], %r106;
	st.local.u32 	[%rd1+132], %r106;
	st.local.u32 	[%rd1+136], %r106;
	st.local.u32 	[%rd1+140], %r106;
	st.local.u32 	[%rd1+144], %r106;
	st.local.u32 	[%rd1+148], %r106;
	st.local.u32 	[%rd1+152], %r106;
	st.local.u32 	[%rd1+156], %r106;
	st.local.u32 	[%rd1+160], %r106;
	st.local.u32 	[%rd1+164], %r106;
	st.local.u32 	[%rd1+168], %r106;
	st.local.u32 	[%rd1+172], %r106;
	st.local.u32 	[%rd1+176], %r106;
	st.local.u32 	[%rd1+180], %r106;
	st.local.u32 	[%rd1+184], %r106;
	st.local.u32 	[%rd1+188], %r106;
	st.local.u32 	[%rd1+192], %r106;
	st.local.u32 	[%rd1+196], %r106;
	st.local.u32 	[%rd1+200], %r106;
	st.local.u32 	[%rd1+204], %r106;
	st.local.u32 	[%rd1+208], %r106;
	st.local.u32 	[%rd1+212], %r106;
	st.local.u32 	[%rd1+216], %r106;
	st.local.u32 	[%rd1+220], %r106;
	st.local.u32 	[%rd1+224], %r106;
	st.local.u32 	[%rd1+228], %r106;
	st.local.u32 	[%rd1+232], %r106;
	st.local.u32 	[%rd1+236], %r106;
	st.local.u32 	[%rd1+240], %r106;
	st.local.u32 	[%rd1+244], %r106;
	st.local.u32 	[%rd1+248], %r106;
	st.local.u32 	[%rd1+252], %r106;
	st.local.u32 	[%rd1+256], %r106;
	st.local.u32 	[%rd1+260], %r106;
	st.local.u32 	[%rd1+264], %r106;
	st.local.u32 	[%rd1+268], %r106;
	st.local.u32 	[%rd1+272], %r106;
	st.local.u32 	[%rd1+276], %r106;
	st.local.u32 	[%rd1+280], %r106;
	st.local.u32 	[%rd1+284], %r106;
	st.local.u32 	[%rd1+288], %r106;
	mov.b32 	%r386, 0;
	mov.u64 	%rd7, c_words;
	mul.wide.s32 	%rd9, %r1, 5;
	add.s64 	%rd10, %rd7, %rd9;
	add.s64 	%rd11, %rd7, 2;
$L__BB2_2:
	setp.eq.s32 	%p2, %r386, 0;
	mov.u32 	%r389, %r102;
	@%p2 bra 	$L__BB2_77;
	ld.local.u32 	%r108, [%rd1];
	brev.b32 	%r109, %r108;
	bfind.shiftamt.u32 	%r388, %r109;
	setp.gt.u32 	%p3, %r388, 2147483646;
	mov.b32 	%r387, 0;
	@%p3 bra 	$L__BB2_5;
$L__BB2_4:
	add.s32 	%r389, %r387, %r388;
	bra.uni 	$L__BB2_77;
$L__BB2_5:
	ld.local.u32 	%r111, [%rd1+4];
	brev.b32 	%r112, %r111;
	bfind.shiftamt.u32 	%r388, %r112;
	setp.lt.u32 	%p4, %r388, 2147483647;
	mov.b32 	%r387, 32;
	@%p4 bra 	$L__BB2_4;
	ld.local.u32 	%r114, [%rd1+8];
	brev.b32 	%r115, %r114;
	bfind.shiftamt.u32 	%r388, %r115;
	setp.lt.u32 	%p5, %r388, 2147483647;
	mov.b32 	%r387, 64;
	@%p5 bra 	$L__BB2_4;
	ld.local.u32 	%r117, [%rd1+12];
	brev.b32 	%r118, %r117;
	bfind.shiftamt.u32 	%r388, %r118;
	setp.lt.u32 	%p6, %r388, 2147483647;
	mov.b32 	%r387, 96;
	@%p6 bra 	$L__BB2_4;
	ld.local.u32 	%r120, [%rd1+16];
	brev.b32 	%r121, %r120;
	bfind.shiftamt.u32 	%r388, %r121;
	setp.lt.u32 	%p7, %r388, 2147483647;
	mov.b32 	%r387, 128;
	@%p7 bra 	$L__BB2_4;
	ld.local.u32 	%r123, [%rd1+20];
	brev.b32 	%r124, %r123;
	bfind.shiftamt.u32 	%r388, %r124;
	setp.lt.u32 	%p8, %r388, 2147483647;
	mov.b32 	%r387, 160;
	@%p8 bra 	$L__BB2_4;
	ld.local.u32 	%r126, [%rd1+24];
	brev.b32 	%r127, %r126;
	bfind.shiftamt.u32 	%r388, %r127;
	setp.lt.u32 	%p9, %r388, 2147483647;
	mov.b32 	%r387, 192;
	@%p9 bra 	$L__BB2_4;
	ld.local.u32 	%r129, [%rd1+28];
	brev.b32 	%r130, %r129;
	bfind.shiftamt.u32 	%r388, %r130;
	setp.lt.u32 	%p10, %r388, 2147483647;
	mov.b32 	%r387, 224;
	@%p10 bra 	$L__BB2_4;
	ld.local.u32 	%r132, [%rd1+32];
	brev.b32 	%r133, %r132;
	bfind.shiftamt.u32 	%r388, %r133;
	setp.lt.u32 	%p11, %r388, 2147483647;
	mov.b32 	%r387, 256;
	@%p11 bra 	$L__BB2_4;
	ld.local.u32 	%r135, [%rd1+36];
	brev.b32 	%r136, %r135;
	bfind.shiftamt.u32 	%r388, %r136;
	setp.lt.u32 	%p12, %r388, 2147483647;
	mov.b32 	%r387, 288;
	@%p12 bra 	$L__BB2_4;
	ld.local.u32 	%r138, [%rd1+40];
	brev.b32 	%r139, %r138;
	bfind.shiftamt.u32 	%r388, %r139;
	setp.lt.u32 	%p13, %r388, 2147483647;
	mov.b32 	%r387, 320;
	@%p13 bra 	$L__BB2_4;
	ld.local.u32 	%r141, [%rd1+44];
	brev.b32 	%r142, %r141;
	bfind.shiftamt.u32 	%r388, %r142;
	setp.lt.u32 	%p14, %r388, 2147483647;
	mov.b32 	%r387, 352;
	@%p14 bra 	$L__BB2_4;
	ld.local.u32 	%r144, [%rd1+48];
	brev.b32 	%r145, %r144;
	bfind.shiftamt.u32 	%r388, %r145;
	setp.lt.u32 	%p15, %r388, 2147483647;
	mov.b32 	%r387, 384;
	@%p15 bra 	$L__BB2_4;
	ld.local.u32 	%r147, [%rd1+52];
	brev.b32 	%r148, %r147;
	bfind.shiftamt.u32 	%r388, %r148;
	setp.lt.u32 	%p16, %r388, 2147483647;
	mov.b32 	%r387, 416;
	@%p16 bra 	$L__BB2_4;
	ld.local.u32 	%r150, [%rd1+56];
	brev.b32 	%r151, %r150;
	bfind.shiftamt.u32 	%r388, %r151;
	setp.lt.u32 	%p17, %r388, 2147483647;
	mov.b32 	%r387, 448;
	@%p17 bra 	$L__BB2_4;
	ld.local.u32 	%r153, [%rd1+60];
	brev.b32 	%r154, %r153;
	bfind.shiftamt.u32 	%r388, %r154;
	setp.lt.u32 	%p18, %r388, 2147483647;
	mov.b32 	%r387, 480;
	@%p18 bra 	$L__BB2_4;
	ld.local.u32 	%r156, [%rd1+64];
	brev.b32 	%r157, %r156;
	bfind.shiftamt.u32 	%r388, %r157;
	setp.lt.u32 	%p19, %r388, 2147483647;
	mov.b32 	%r387, 512;
	@%p19 bra 	$L__BB2_4;
	ld.local.u32 	%r159, [%rd1+68];
	brev.b32 	%r160, %r159;
	bfind.shiftamt.u32 	%r388, %r160;
	setp.lt.u32 	%p20, %r388, 2147483647;
	mov.b32 	%r387, 544;
	@%p20 bra 	$L__BB2_4;
	ld.local.u32 	%r162, [%rd1+72];
	brev.b32 	%r163, %r162;
	bfind.shiftamt.u32 	%r388, %r163;
	setp.lt.u32 	%p21, %r388, 2147483647;
	mov.b32 	%r387, 576;
	@%p21 bra 	$L__BB2_4;
	ld.local.u32 	%r165, [%rd1+76];
	brev.b32 	%r166, %r165;
	bfind.shiftamt.u32 	%r388, %r166;
	setp.lt.u32 	%p22, %r388, 2147483647;
	mov.b32 	%r387, 608;
	@%p22 bra 	$L__BB2_4;
	ld.local.u32 	%r168, [%rd1+80];
	brev.b32 	%r169, %r168;
	bfind.shiftamt.u32 	%r388, %r169;
	setp.lt.u32 	%p23, %r388, 2147483647;
	mov.b32 	%r387, 640;
	@%p23 bra 	$L__BB2_4;
	ld.local.u32 	%r171, [%rd1+84];
	brev.b32 	%r172, %r171;
	bfind.shiftamt.u32 	%r388, %r172;
	setp.lt.u32 	%p24, %r388, 2147483647;
	mov.b32 	%r387, 672;
	@%p24 bra 	$L__BB2_4;
	ld.local.u32 	%r174, [%rd1+88];
	brev.b32 	%r175, %r174;
	bfind.shiftamt.u32 	%r388, %r175;
	setp.lt.u32 	%p25, %r388, 2147483647;
	mov.b32 	%r387, 704;
	@%p25 bra 	$L__BB2_4;
	ld.local.u32 	%r177, [%rd1+92];
	brev.b32 	%r178, %r177;
	bfind.shiftamt.u32 	%r388, %r178;
	setp.lt.u32 	%p26, %r388, 2147483647;
	mov.b32 	%r387, 736;
	@%p26 bra 	$L__BB2_4;
	ld.local.u32 	%r180, [%rd1+96];
	brev.b32 	%r181, %r180;
	bfind.shiftamt.u32 	%r388, %r181;
	setp.lt.u32 	%p27, %r388, 2147483647;
	mov.b32 	%r387, 768;
	@%p27 bra 	$L__BB2_4;
	ld.local.u32 	%r183, [%rd1+100];
	brev.b32 	%r184, %r183;
	bfind.shiftamt.u32 	%r388, %r184;
	setp.lt.u32 	%p28, %r388, 2147483647;
	mov.b32 	%r387, 800;
	@%p28 bra 	$L__BB2_4;
	ld.local.u32 	%r186, [%rd1+104];
	brev.b32 	%r187, %r186;
	bfind.shiftamt.u32 	%r388, %r187;
	setp.lt.u32 	%p29, %r388, 2147483647;
	mov.b32 	%r387, 832;
	@%p29 bra 	$L__BB2_4;
	ld.local.u32 	%r189, [%rd1+108];
	brev.b32 	%r190, %r189;
	bfind.shiftamt.u32 	%r388, %r190;
	setp.lt.u32 	%p30, %r388, 2147483647;
	mov.b32 	%r387, 864;
	@%p30 bra 	$L__BB2_4;
	ld.local.u32 	%r192, [%rd1+112];
	brev.b32 	%r193, %r192;
	bfind.shiftamt.u32 	%r388, %r193;
	setp.lt.u32 	%p31, %r388, 2147483647;
	mov.b32 	%r387, 896;
	@%p31 bra 	$L__BB2_4;
	ld.local.u32 	%r195, [%rd1+116];
	brev.b32 	%r196, %r195;
	bfind.shiftamt.u32 	%r388, %r196;
	setp.lt.u32 	%p32, %r388, 2147483647;
	mov.b32 	%r387, 928;
	@%p32 bra 	$L__BB2_4;
	ld.local.u32 	%r198, [%rd1+120];
	brev.b32 	%r199, %r198;
	bfind.shiftamt.u32 	%r388, %r199;
	setp.lt.u32 	%p33, %r388, 2147483647;
	mov.b32 	%r387, 960;
	@%p33 bra 	$L__BB2_4;
	ld.local.u32 	%r201, [%rd1+124];
	brev.b32 	%r202, %r201;
	bfind.shiftamt.u32 	%r388, %r202;
	setp.lt.u32 	%p34, %r388, 2147483647;
	mov.b32 	%r387, 992;
	@%p34 bra 	$L__BB2_4;
	ld.local.u32 	%r204, [%rd1+128];
	brev.b32 	%r205, %r204;
	bfind.shiftamt.u32 	%r388, %r205;
	setp.lt.u32 	%p35, %r388, 2147483647;
	mov.b32 	%r387, 1024;
	@%p35 bra 	$L__BB2_4;
	ld.local.u32 	%r207, [%rd1+132];
	brev.b32 	%r208, %r207;
	bfind.shiftamt.u32 	%r388, %r208;
	setp.lt.u32 	%p36, %r388, 2147483647;
	mov.b32 	%r387, 1056;
	@%p36 bra 	$L__BB2_4;
	ld.local.u32 	%r210, [%rd1+136];
	brev.b32 	%r211, %r210;
	bfind.shiftamt.u32 	%r388, %r211;
	setp.lt.u32 	%p37, %r388, 2147483647;
	mov.b32 	%r387, 1088;
	@%p37 bra 	$L__BB2_4;
	ld.local.u32 	%r213, [%rd1+140];
	brev.b32 	%r214, %r213;
	bfind.shiftamt.u32 	%r388, %r214;
	setp.lt.u32 	%p38, %r388, 2147483647;
	mov.b32 	%r387, 1120;
	@%p38 bra 	$L__BB2_4;
	ld.local.u32 	%r216, [%rd1+144];
	brev.b32 	%r217, %r216;
	bfind.shiftamt.u32 	%r388, %r217;
	setp.lt.u32 	%p39, %r388, 2147483647;
	mov.b32 	%r387, 1152;
	@%p39 bra 	$L__BB2_4;
	ld.local.u32 	%r219, [%rd1+148];
	brev.b32 	%r220, %r219;
	bfind.shiftamt.u32 	%r388, %r220;
	setp.lt.u32 	%p40, %r388, 2147483647;
	mov.b32 	%r387, 1184;
	@%p40 bra 	$L__BB2_4;
	ld.local.u32 	%r222, [%rd1+152];
	brev.b32 	%r223, %r222;
	bfind.shiftamt.u32 	%r388, %r223;
	setp.lt.u32 	%p41, %r388, 2147483647;
	mov.b32 	%r387, 1216;
	@%p41 bra 	$L__BB2_4;
	ld.local.u32 	%r225, [%rd1+156];
	brev.b32 	%r226, %r225;
	bfind.shiftamt.u32 	%r388, %r226;
	setp.lt.u32 	%p42, %r388, 2147483647;
	mov.b32 	%r387, 1248;
	@%p42 bra 	$L__BB2_4;
	ld.local.u32 	%r228, [%rd1+160];
	brev.b32 	%r229, %r228;
	bfind.shiftamt.u32 	%r388, %r229;
	setp.lt.u32 	%p43, %r388, 2147483647;
	mov.b32 	%r387, 1280;
	@%p43 bra 	$L__BB2_4;
	ld.local.u32 	%r231, [%rd1+164];
	brev.b32 	%r232, %r231;
	bfind.shiftamt.u32 	%r388, %r232;
	setp.lt.u32 	%p44, %r388, 2147483647;
	mov.b32 	%r387, 1312;
	@%p44 bra 	$L__BB2_4;
	ld.local.u32 	%r234, [%rd1+168];
	brev.b32 	%r235, %r234;
	bfind.shiftamt.u32 	%r388, %r235;
	setp.lt.u32 	%p45, %r388, 2147483647;
	mov.b32 	%r387, 1344;
	@%p45 bra 	$L__BB2_4;
	ld.local.u32 	%r237, [%rd1+172];
	brev.b32 	%r238, %r237;
	bfind.shiftamt.u32 	%r388, %r238;
	setp.lt.u32 	%p46, %r388, 2147483647;
	mov.b32 	%r387, 1376;
	@%p46 bra 	$L__BB2_4;
	ld.local.u32 	%r240, [%rd1+176];
	brev.b32 	%r241, %r240;
	bfind.shiftamt.u32 	%r388, %r241;
	setp.lt.u32 	%p47, %r388, 2147483647;
	mov.b32 	%r387, 1408;
	@%p47 bra 	$L__BB2_4;
	ld.local.u32 	%r243, [%rd1+180];
	brev.b32 	%r244, %r243;
	bfind.shiftamt.u32 	%r388, %r244;
	setp.lt.u32 	%p48, %r388, 2147483647;
	mov.b32 	%r387, 1440;
	@%p48 bra 	$L__BB2_4;
	ld.local.u32 	%r246, [%rd1+184];
	brev.b32 	%r247, %r246;
	bfind.shiftamt.u32 	%r388, %r247;
	setp.lt.u32 	%p49, %r388, 2147483647;
	mov.b32 	%r387, 1472;
	@%p49 bra 	$L__BB2_4;
	ld.local.u32 	%r249, [%rd1+188];
	brev.b32 	%r250, %r249;
	bfind.shiftamt.u32 	%r388, %r250;
	setp.lt.u32 	%p50, %r388, 2147483647;
	mov.b32 	%r387, 1504;
	@%p50 bra 	$L__BB2_4;
	ld.local.u32 	%r252, [%rd1+192];
	brev.b32 	%r253, %r252;
	bfind.shiftamt.u32 	%r388, %r253;
	setp.lt.u32 	%p51, %r388, 2147483647;
	mov.b32 	%r387, 1536;
	@%p51 bra 	$L__BB2_4;
	ld.local.u32 	%r255, [%rd1+196];
	brev.b32 	%r256, %r255;
	bfind.shiftamt.u32 	%r388, %r256;
	setp.lt.u32 	%p52, %r388, 2147483647;
	mov.b32 	%r387, 1568;
	@%p52 bra 	$L__BB2_4;
	ld.local.u32 	%r258, [%rd1+200];
	brev.b32 	%r259, %r258;
	bfind.shiftamt.u32 	%r388, %r259;
	setp.lt.u32 	%p53, %r388, 2147483647;
	mov.b32 	%r387, 1600;
	@%p53 bra 	$L__BB2_4;
	ld.local.u32 	%r261, [%rd1+204];
	brev.b32 	%r262, %r261;
	bfind.shiftamt.u32 	%r388, %r262;
	setp.lt.u32 	%p54, %r388, 2147483647;
	mov.b32 	%r387, 1632;
	@%p54 bra 	$L__BB2_4;
	ld.local.u32 	%r264, [%rd1+208];
	brev.b32 	%r265, %r264;
	bfind.shiftamt.u32 	%r388, %r265;
	setp.lt.u32 	%p55, %r388, 2147483647;
	mov.b32 	%r387, 1664;
	@%p55 bra 	$L__BB2_4;
	ld.local.u32 	%r267, [%rd1+212];
	brev.b32 	%r268, %r267;
	bfind.shiftamt.u32 	%r388, %r268;
	setp.lt.u32 	%p56, %r388, 2147483647;
	mov.b32 	%r387, 1696;
	@%p56 bra 	$L__BB2_4;
	ld.local.u32 	%r270, [%rd1+216];
	brev.b32 	%r271, %r270;
	bfind.shiftamt.u32 	%r388, %r271;
	setp.lt.u32 	%p57, %r388, 2147483647;
	mov.b32 	%r387, 1728;
	@%p57 bra 	$L__BB2_4;
	ld.local.u32 	%r273, [%rd1+220];
	brev.b32 	%r274, %r273;
	bfind.shiftamt.u32 	%r388, %r274;
	setp.lt.u32 	%p58, %r388, 2147483647;
	mov.b32 	%r387, 1760;
	@%p58 bra 	$L__BB2_4;
	ld.local.u32 	%r276, [%rd1+224];
	brev.b32 	%r277, %r276;
	bfind.shiftamt.u32 	%r388, %r277;
	setp.lt.u32 	%p59, %r388, 2147483647;
	mov.b32 	%r387, 1792;
	@%p59 bra 	$L__BB2_4;
	ld.local.u32 	%r279, [%rd1+228];
	brev.b32 	%r280, %r279;
	bfind.shiftamt.u32 	%r388, %r280;
	setp.lt.u32 	%p60, %r388, 2147483647;
	mov.b32 	%r387, 1824;
	@%p60 bra 	$L__BB2_4;
	ld.local.u32 	%r282, [%rd1+232];
	brev.b32 	%r283, %r282;
	bfind.shiftamt.u32 	%r388, %r283;
	setp.lt.u32 	%p61, %r388, 2147483647;
	mov.b32 	%r387, 1856;
	@%p61 bra 	$L__BB2_4;
	ld.local.u32 	%r285, [%rd1+236];
	brev.b32 	%r286, %r285;
	bfind.shiftamt.u32 	%r388, %r286;
	setp.lt.u32 	%p62, %r388, 2147483647;
	mov.b32 	%r387, 1888;
	@%p62 bra 	$L__BB2_4;
	ld.local.u32 	%r288, [%rd1+240];
	brev.b32 	%r289, %r288;
	bfind.shiftamt.u32 	%r388, %r289;
	setp.lt.u32 	%p63, %r388, 2147483647;
	mov.b32 	%r387, 1920;
	@%p63 bra 	$L__BB2_4;
	ld.local.u32 	%r291, [%rd1+244];
	brev.b32 	%r292, %r291;
	bfind.shiftamt.u32 	%r388, %r292;
	setp.lt.u32 	%p64, %r388, 2147483647;
	mov.b32 	%r387, 1952;
	@%p64 bra 	$L__BB2_4;
	ld.local.u32 	%r294, [%rd1+248];
	brev.b32 	%r295, %r294;
	bfind.shiftamt.u32 	%r388, %r295;
	setp.lt.u32 	%p65, %r388, 2147483647;
	mov.b32 	%r387, 1984;
	@%p65 bra 	$L__BB2_4;
	ld.local.u32 	%r297, [%rd1+252];
	brev.b32 	%r298, %r297;
	bfind.shiftamt.u32 	%r388, %r298;
	setp.lt.u32 	%p66, %r388, 2147483647;
	mov.b32 	%r387, 2016;
	@%p66 bra 	$L__BB2_4;
	ld.local.u32 	%r300, [%rd1+256];
	brev.b32 	%r301, %r300;
	bfind.shiftamt.u32 	%r388, %r301;
	setp.lt.u32 	%p67, %r388, 2147483647;
	mov.b32 	%r387, 2048;
	@%p67 bra 	$L__BB2_4;
	ld.local.u32 	%r303, [%rd1+260];
	brev.b32 	%r304, %r303;
	bfind.shiftamt.u32 	%r388, %r304;
	setp.lt.u32 	%p68, %r388, 2147483647;
	mov.b32 	%r387, 2080;
	@%p68 bra 	$L__BB2_4;
	ld.local.u32 	%r306, [%rd1+264];
	brev.b32 	%r307, %r306;
	bfind.shiftamt.u32 	%r388, %r307;
	setp.lt.u32 	%p69, %r388, 2147483647;
	mov.b32 	%r387, 2112;
	@%p69 bra 	$L__BB2_4;
	ld.local.u32 	%r309, [%rd1+268];
	brev.b32 	%r310, %r309;
	bfind.shiftamt.u32 	%r388, %r310;
	setp.lt.u32 	%p70, %r388, 2147483647;
	mov.b32 	%r387, 2144;
	@%p70 bra 	$L__BB2_4;
	ld.local.u32 	%r312, [%rd1+272];
	brev.b32 	%r313, %r312;
	bfind.shiftamt.u32 	%r388, %r313;
	setp.lt.u32 	%p71, %r388, 2147483647;
	mov.b32 	%r387, 2176;
	@%p71 bra 	$L__BB2_4;
	ld.local.u32 	%r315, [%rd1+276];
	brev.b32 	%r316, %r315;
	bfind.shiftamt.u32 	%r388, %r316;
	setp.lt.u32 	%p72, %r388, 2147483647;
	mov.b32 	%r387, 2208;
	@%p72 bra 	$L__BB2_4;
	ld.local.u32 	%r318, [%rd1+280];
	brev.b32 	%r319, %r318;
	bfind.shiftamt.u32 	%r388, %r319;
	setp.lt.u32 	%p73, %r388, 2147483647;
	mov.b32 	%r387, 2240;
	@%p73 bra 	$L__BB2_4;
	ld.local.u32 	%r321, [%rd1+284];
	brev.b32 	%r322, %r321;
	bfind.shiftamt.u32 	%r388, %r322;
	setp.lt.u32 	%p74, %r388, 2147483647;
	mov.b32 	%r387, 2272;
	@%p74 bra 	$L__BB2_4;
	ld.local.u32 	%r324, [%rd1+288];
	brev.b32 	%r325, %r324;
	bfind.shiftamt.u32 	%r388, %r325;
	setp.lt.u32 	%p75, %r388, 2147483647;
	mov.b32 	%r387, 2304;
	mov.u32 	%r389, %r102;
	@%p75 bra 	$L__BB2_4;
$L__BB2_77:
	add.s32 	%r386, %r386, 1;
	setp.eq.s32 	%p76, %r389, %r1;
	@%p76 bra 	$L__BB2_141;
	mul.wide.s32 	%rd6, %r389, 5;
	add.s64 	%rd8, %rd7, %rd6;
	ld.const.u8 	%rs1, [%rd8];
	ld.const.u8 	%rs2, [%rd10];
	setp.eq.s16 	%p77, %rs1, %rs2;
	selp.u16 	%rs66, 1, 0, %p77;
	ld.const.u8 	%rs3, [%rd8+1];
	ld.const.u8 	%rs4, [%rd10+1];
	setp.eq.s16 	%p78, %rs3, %rs4;
	or.b16  	%rs67, %rs66, 2;
	selp.b16 	%rs327, 2, 0, %p78;
	selp.b16 	%rs68, %rs67, %rs66, %p78;
	ld.const.u8 	%rs6, [%rd8+2];
	ld.const.u8 	%rs7, [%rd10+2];
	setp.eq.s16 	%p79, %rs6, %rs7;
	or.b16  	%rs69, %rs68, 4;
	selp.b16 	%rs330, 2, 0, %p79;
	selp.b16 	%rs70, %rs69, %rs68, %p79;
	ld.const.u8 	%rs9, [%rd8+3];
	ld.const.u8 	%rs10, [%rd10+3];
	setp.eq.s16 	%p80, %rs9, %rs10;
	or.b16  	%rs71, %rs70, 8;
	selp.b16 	%rs333, 2, 0, %p80;
	selp.b16 	%rs72, %rs71, %rs70, %p80;
	ld.const.u8 	%rs12, [%rd8+4];
	ld.const.u8 	%rs13, [%rd10+4];
	setp.eq.s16 	%p81, %rs12, %rs13;
	or.b16  	%rs73, %rs72, 16;
	selp.b16 	%rs14, 2, 0, %p81;
	selp.b16 	%rs328, %rs73, %rs72, %p81;
	mov.b16 	%rs324, 2;
	@%p77 bra 	$L__BB2_84;
	cvt.u32.u16 	%r326, %rs328;
	and.b32  	%r83, %r326, 255;
	shr.u16 	%rs75, %rs328, 1;
	and.b16  	%rs76, %rs75, 1;
	setp.eq.b16 	%p82, %rs76, 1;
	setp.ne.s16 	%p83, %rs1, %rs4;
	mov.b16 	%rs323, 2;
	or.pred  	%p84, %p82, %p83;
	@%p84 bra 	$L__BB2_81;
$L__BB2_80:
	or.b16  	%rs328, %rs328, %rs323;
	mov.b16 	%rs324, 1;
	bra.uni 	$L__BB2_84;
$L__BB2_81:
	and.b32  	%r327, %r83, 4;
	setp.eq.s32 	%p85, %r327, 0;
	setp.eq.s16 	%p86, %rs1, %rs7;
	and.pred  	%p87, %p85, %p86;
	mov.b16 	%rs323, 4;
	@%p87 bra 	$L__BB2_80;
	and.b32  	%r328, %r83, 8;
	setp.eq.s32 	%p88, %r328, 0;
	setp.eq.s16 	%p89, %rs1, %rs10;
	and.pred  	%p90, %p88, %p89;
	mov.b16 	%rs323, 8;
	@%p90 bra 	$L__BB2_80;
	and.b32  	%r329, %r83, 16;
	setp.eq.s32 	%p91, %r329, 0;
	setp.eq.s16 	%p92, %rs1, %rs13;
	and.pred  	%p93, %p91, %p92;
	mov.b16 	%rs324, 0;
	mov.b16 	%rs323, 16;
	@%p93 bra 	$L__BB2_80;
$L__BB2_84:
	@%p78 bra 	$L__BB2_90;
	cvt.u32.u16 	%r330, %rs328;
	and.b32  	%r84, %r330, 255;
	and.b16  	%rs99, %rs328, 1;
	setp.eq.b16 	%p95, %rs99, 1;
	not.pred 	%p96, %p95;
	setp.eq.s16 	%p97, %rs3, %rs2;
	and.pred  	%p98, %p96, %p97;
	mov.b16 	%rs326, 1;
	@%p98 bra 	$L__BB2_89;
	and.b32  	%r331, %r84, 4;
	setp.eq.s32 	%p99, %r331, 0;
	setp.eq.s16 	%p100, %rs3, %rs7;
	and.pred  	%p101, %p99, %p100;
	mov.b16 	%rs326, 4;
	@%p101 bra 	$L__BB2_89;
	and.b32  	%r332, %r84, 8;
	setp.eq.s32 	%p102, %r332, 0;
	setp.eq.s16 	%p103, %rs3, %rs10;
	and.pred  	%p104, %p102, %p103;
	mov.b16 	%rs326, 8;
	@%p104 bra 	$L__BB2_89;
	shr.u32 	%r333, %r84, 4;
	and.b32  	%r334, %r333, 1;
	setp.eq.b32 	%p105, %r334, 1;
	setp.ne.s16 	%p106, %rs3, %rs13;
	mov.b16 	%rs326, 16;
	or.pred  	%p107, %p105, %p106;
	@%p107 bra 	$L__BB2_90;
$L__BB2_89:
	or.b16  	%rs328, %rs328, %rs326;
	mov.b16 	%rs327, 1;
$L__BB2_90:
	@%p79 bra 	$L__BB2_96;
	cvt.u32.u16 	%r335, %rs328;
	and.b32  	%r85, %r335, 255;
	and.b16  	%rs121, %rs328, 1;
	setp.eq.b16 	%p109, %rs121, 1;
	not.pred 	%p110, %p109;
	setp.eq.s16 	%p111, %rs6, %rs2;
	and.pred  	%p112, %p110, %p111;
	mov.b16 	%rs329, 1;
	@%p112 bra 	$L__BB2_95;
	and.b32  	%r336, %r85, 2;
	setp.eq.s32 	%p113, %r336, 0;
	setp.eq.s16 	%p114, %rs6, %rs4;
	and.pred  	%p115, %p113, %p114;
	mov.b16 	%rs329, 2;
	@%p115 bra 	$L__BB2_95;
	and.b32  	%r337, %r85, 8;
	setp.eq.s32 	%p116, %r337, 0;
	setp.eq.s16 	%p117, %rs6, %rs10;
	and.pred  	%p118, %p116, %p117;
	mov.b16 	%rs329, 8;
	@%p118 bra 	$L__BB2_95;
	shr.u32 	%r338, %r85, 4;
	and.b32  	%r339, %r338, 1;
	setp.eq.b32 	%p119, %r339, 1;
	setp.ne.s16 	%p120, %rs6, %rs13;
	mov.b16 	%rs329, 16;
	or.pred  	%p121, %p119, %p120;
	@%p121 bra 	$L__BB2_96;
$L__BB2_95:
	or.b16  	%rs328, %rs328, %rs329;
	mov.b16 	%rs330, 1;
$L__BB2_96:
	@%p80 bra 	$L__BB2_102;
	cvt.u32.u16 	%r340, %rs328;
	and.b32  	%r86, %r340, 255;
	and.b16  	%rs143, %rs328, 1;
	setp.eq.b16 	%p123, %rs143, 1;
	not.pred 	%p124, %p123;
	setp.eq.s16 	%p125, %rs9, %rs2;
	and.pred  	%p126, %p124, %p125;
	mov.b16 	%rs332, 1;
	@%p126 bra 	$L__BB2_101;
	and.b32  	%r341, %r86, 2;
	setp.eq.s32 	%p127, %r341, 0;
	setp.eq.s16 	%p128, %rs9, %rs4;
	and.pred  	%p129, %p127, %p128;
	mov.b16 	%rs332, 2;
	@%p129 bra 	$L__BB2_101;
	and.b32  	%r342, %r86, 4;
	setp.eq.s32 	%p130, %r342, 0;
	setp.eq.s16 	%p131, %rs9, %rs7;
	and.pred  	%p132, %p130, %p131;
	mov.b16 	%rs332, 4;
	@%p132 bra 	$L__BB2_101;
	shr.u32 	%r343, %r86, 4;
	and.b32  	%r344, %r343, 1;
	setp.eq.b32 	%p133, %r344, 1;
	setp.ne.s16 	%p134, %rs9, %rs13;
	mov.b16 	%rs332, 16;
	or.pred  	%p135, %p133, %p134;
	@%p135 bra 	$L__BB2_102;
$L__BB2_101:
	or.b16  	%rs328, %rs328, %rs332;
	mov.b16 	%rs333, 1;
$L__BB2_102:
	mov.u16 	%rs335, %rs14;
	@%p81 bra 	$L__BB2_107;
	cvt.u32.u16 	%r345, %rs328;
	and.b32  	%r87, %r345, 255;
	and.b16  	%rs165, %rs328, 1;
	setp.eq.b16 	%p137, %rs165, 1;
	not.pred 	%p138, %p137;
	setp.eq.s16 	%p139, %rs12, %rs2;
	and.pred  	%p140, %p138, %p139;
	mov.b16 	%rs335, 1;
	@%p140 bra 	$L__BB2_107;
	and.b32  	%r346, %r87, 2;
	setp.eq.s32 	%p141, %r346, 0;
	setp.eq.s16 	%p142, %rs12, %rs4;
	and.pred  	%p143, %p141, %p142;
	@%p143 bra 	$L__BB2_107;
	and.b32  	%r347, %r87, 4;
	setp.eq.s32 	%p144, %r347, 0;
	setp.eq.s16 	%p145, %rs12, %rs7;
	and.pred  	%p146, %p144, %p145;
	@%p146 bra 	$L__BB2_107;
	and.b32  	%r348, %r87, 8;
	setp.eq.s32 	%p147, %r348, 0;
	setp.eq.s16 	%p148, %rs12, %rs10;
	selp.b16 	%rs184, 1, %rs14, %p148;
	selp.b16 	%rs335, %rs184, %rs14, %p147;
$L__BB2_107:
	mov.b32 	%r390, -2309;
	and.b16  	%rs308, %rs327, 255;
	and.b16  	%rs312, %rs330, 255;
	and.b16  	%rs316, %rs333, 255;
	and.b16  	%rs320, %rs335, 255;
	mov.u64 	%rd21, %rd11;
$L__BB2_108:
	add.s32 	%r350, %r390, 2309;
	shr.u32 	%r351, %r350, 5;
	and.b32  	%r352, %r350, 31;
	mul.wide.u32 	%rd13, %r351, 4;
	add.s64 	%rd14, %rd1, %rd13;
	ld.local.u32 	%r89, [%rd14];
	shr.u32 	%r353, %r89, %r352;
	and.b32  	%r354, %r353, 1;
	setp.eq.b32 	%p149, %r354, 1;
	not.pred 	%p150, %p149;
	@%p150 bra 	$L__BB2_140;
	ld.const.u8 	%rs34, [%rd21+-2];
	setp.eq.s16 	%p151, %rs1, %rs34;
	selp.u16 	%rs186, 1, 0, %p151;
	ld.const.u8 	%rs35, [%rd21+-1];
	setp.eq.s16 	%p152, %rs3, %rs35;
	or.b16  	%rs187, %rs186, 2;
	selp.b16 	%rs188, %rs187, %rs186, %p152;
	ld.const.u8 	%rs36, [%rd21];
	setp.eq.s16 	%p153, %rs6, %rs36;
	or.b16  	%rs189, %rs188, 4;
	selp.b16 	%rs190, %rs189, %rs188, %p153;
	ld.const.u8 	%rs37, [%rd21+1];
	setp.eq.s16 	%p154, %rs9, %rs37;
	or.b16  	%rs191, %rs190, 8;
	selp.b16 	%rs192, %rs191, %rs190, %p154;
	ld.const.u8 	%rs38, [%rd21+2];
	setp.eq.s16 	%p155, %rs12, %rs38;
	or.b16  	%rs193, %rs192, 16;
	selp.b16 	%rs341, %rs193, %rs192, %p155;
	mov.b16 	%rs337, 2;
	@%p151 bra 	$L__BB2_115;
	cvt.u32.u16 	%r355, %rs341;
	and.b32  	%r90, %r355, 255;
	shr.u16 	%rs195, %rs341, 1;
	and.b16  	%rs196, %rs195, 1;
	setp.eq.b16 	%p156, %rs196, 1;
	setp.ne.s16 	%p157, %rs1, %rs35;
	mov.b16 	%rs336, 2;
	or.pred  	%p158, %p156, %p157;
	@%p158 bra 	$L__BB2_112;
$L__BB2_111:
	or.b16  	%rs341, %rs341, %rs336;
	mov.b16 	%rs337, 1;
	bra.uni 	$L__BB2_115;
$L__BB2_112:
	and.b32  	%r356, %r90, 4;
	setp.eq.s32 	%p159, %r356, 0;
	setp.eq.s16 	%p160, %rs1, %rs36;
	and.pred  	%p161, %p159, %p160;
	mov.b16 	%rs336, 4;
	@%p161 bra 	$L__BB2_111;
	and.b32  	%r357, %r90, 8;
	setp.eq.s32 	%p162, %r357, 0;
	setp.eq.s16 	%p163, %rs1, %rs37;
	and.pred  	%p164, %p162, %p163;
	mov.b16 	%rs336, 8;
	@%p164 bra 	$L__BB2_111;
	and.b32  	%r358, %r90, 16;
	setp.eq.s32 	%p165, %r358, 0;
	setp.eq.s16 	%p166, %rs1, %rs38;
	and.pred  	%p167, %p165, %p166;
	mov.b16 	%rs337, 0;
	mov.b16 	%rs336, 16;
	@%p167 bra 	$L__BB2_111;
$L__BB2_115:
	selp.b16 	%rs340, 2, 0, %p152;
	@%p152 bra 	$L__BB2_121;
	cvt.u32.u16 	%r359, %rs341;
	and.b32  	%r91, %r359, 255;
	and.b16  	%rs219, %rs341, 1;
	setp.eq.b16 	%p169, %rs219, 1;
	not.pred 	%p170, %p169;
	setp.eq.s16 	%p171, %rs3, %rs34;
	and.pred  	%p172, %p170, %p171;
	mov.b16 	%rs339, 1;
	@%p172 bra 	$L__BB2_120;
	and.b32  	%r360, %r91, 4;
	setp.eq.s32 	%p173, %r360, 0;
	setp.eq.s16 	%p174, %rs3, %rs36;
	and.pred  	%p175, %p173, %p174;
	mov.b16 	%rs339, 4;
	@%p175 bra 	$L__BB2_120;
	and.b32  	%r361, %r91, 8;
	setp.eq.s32 	%p176, %r361, 0;
	setp.eq.s16 	%p177, %rs3, %rs37;
	and.pred  	%p178, %p176, %p177;
	mov.b16 	%rs339, 8;
	@%p178 bra 	$L__BB2_120;
	setp.eq.s16 	%p179, %rs3, %rs35;
	selp.b16 	%rs340, 2, 0, %p179;
	shr.u32 	%r362, %r91, 4;
	and.b32  	%r363, %r362, 1;
	setp.eq.b32 	%p180, %r363, 1;
	setp.ne.s16 	%p181, %rs3, %rs38;
	mov.b16 	%rs339, 16;
	or.pred  	%p182, %p180, %p181;
	@%p182 bra 	$L__BB2_121;
$L__BB2_120:
	or.b16  	%rs341, %rs341, %rs339;
	mov.b16 	%rs340, 1;
$L__BB2_121:
	selp.b16 	%rs343, 2, 0, %p153;
	@%p153 bra 	$L__BB2_127;
	cvt.u32.u16 	%r364, %rs341;
	and.b32  	%r92, %r364, 255;
	and.b16  	%rs241, %rs341, 1;
	setp.eq.b16 	%p184, %rs241, 1;
	not.pred 	%p185, %p184;
	setp.eq.s16 	%p186, %rs6, %rs34;
	and.pred  	%p187, %p185, %p186;
	mov.b16 	%rs342, 1;
	@%p187 bra 	$L__BB2_126;
	and.b32  	%r365, %r92, 2;
	setp.eq.s32 	%p188, %r365, 0;
	setp.eq.s16 	%p189, %rs6, %rs35;
	and.pred  	%p190, %p188, %p189;
	mov.b16 	%rs342, 2;
	@%p190 bra 	$L__BB2_126;
	and.b32  	%r366, %r92, 8;
	setp.eq.s32 	%p191, %r366, 0;
	setp.eq.s16 	%p192, %rs6, %rs37;
	and.pred  	%p193, %p191, %p192;
	mov.b16 	%rs342, 8;
	@%p193 bra 	$L__BB2_126;
	setp.eq.s16 	%p194, %rs6, %rs36;
	selp.b16 	%rs343, 2, 0, %p194;
	shr.u32 	%r367, %r92, 4;
	and.b32  	%r368, %r367, 1;
	setp.eq.b32 	%p195, %r368, 1;
	setp.ne.s16 	%p196, %rs6, %rs38;
	mov.b16 	%rs342, 16;
	or.pred  	%p197, %p195, %p196;
	@%p197 bra 	$L__BB2_127;
$L__BB2_126:
	or.b16  	%rs341, %rs341, %rs342;
	mov.b16 	%rs343, 1;
$L__BB2_127:
	selp.b16 	%rs346, 2, 0, %p154;
	@%p154 bra 	$L__BB2_133;
	cvt.u32.u16 	%r369, %rs341;
	and.b32  	%r93, %r369, 255;
	and.b16  	%rs263, %rs341, 1;
	setp.eq.b16 	%p199, %rs263, 1;
	not.pred 	%p200, %p199;
	setp.eq.s16 	%p201, %rs9, %rs34;
	and.pred  	%p202, %p200, %p201;
	mov.b16 	%rs345, 1;
	@%p202 bra 	$L__BB2_132;
	and.b32  	%r370, %r93, 2;
	setp.eq.s32 	%p203, %r370, 0;
	setp.eq.s16 	%p204, %rs9, %rs35;
	and.pred  	%p205, %p203, %p204;
	mov.b16 	%rs345, 2;
	@%p205 bra 	$L__BB2_132;
	and.b32  	%r371, %r93, 4;
	setp.eq.s32 	%p206, %r371, 0;
	setp.eq.s16 	%p207, %rs9, %rs36;
	and.pred  	%p208, %p206, %p207;
	mov.b16 	%rs345, 4;
	@%p208 bra 	$L__BB2_132;
	setp.eq.s16 	%p209, %rs9, %rs37;
	selp.b16 	%rs346, 2, 0, %p209;
	shr.u32 	%r372, %r93, 4;
	and.b32  	%r373, %r372, 1;
	setp.eq.b32 	%p210, %r373, 1;
	setp.ne.s16 	%p211, %rs9, %rs38;
	mov.b16 	%rs345, 16;
	or.pred  	%p212, %p210, %p211;
	@%p212 bra 	$L__BB2_133;
$L__BB2_132:
	or.b16  	%rs341, %rs341, %rs345;
	mov.b16 	%rs346, 1;
$L__BB2_133:
	selp.b16 	%rs348, 2, 0, %p155;
	@%p155 bra 	$L__BB2_138;
	cvt.u32.u16 	%r374, %rs341;
	and.b32  	%r94, %r374, 255;
	and.b16  	%rs285, %rs341, 1;
	setp.eq.b16 	%p214, %rs285, 1;
	not.pred 	%p215, %p214;
	setp.eq.s16 	%p216, %rs12, %rs34;
	and.pred  	%p217, %p215, %p216;
	mov.b16 	%rs348, 1;
	@%p217 bra 	$L__BB2_138;
	and.b32  	%r375, %r94, 2;
	setp.eq.s32 	%p218, %r375, 0;
	setp.eq.s16 	%p219, %rs12, %rs35;
	and.pred  	%p220, %p218, %p219;
	@%p220 bra 	$L__BB2_138;
	and.b32  	%r376, %r94, 4;
	setp.eq.s32 	%p221, %r376, 0;
	setp.eq.s16 	%p222, %rs12, %rs36;
	and.pred  	%p223, %p221, %p222;
	@%p223 bra 	$L__BB2_138;
	and.b32  	%r377, %r94, 8;
	setp.eq.s32 	%p224, %r377, 0;
	setp.eq.s16 	%p225, %rs12, %rs37;
	ld.const.u8 	%rs304, [%rd21+2];
	setp.eq.s16 	%p226, %rs12, %rs304;
	selp.b16 	%rs305, 2, 0, %p226;
	selp.b16 	%rs306, 1, %rs305, %p225;
	selp.b16 	%rs348, %rs306, %rs305, %p224;
$L__BB2_138:
	setp.eq.s16 	%p227, %rs337, %rs324;
	and.b16  	%rs310, %rs340, 255;
	setp.eq.s16 	%p228, %rs310, %rs308;
	and.pred  	%p229, %p227, %p228;
	and.b16  	%rs314, %rs343, 255;
	setp.eq.s16 	%p230, %rs314, %rs312;
	and.pred  	%p231, %p229, %p230;
	and.b16  	%rs318, %rs346, 255;
	setp.eq.s16 	%p232, %rs318, %rs316;
	and.pred  	%p233, %p231, %p232;
	and.b16  	%rs322, %rs348, 255;
	setp.eq.s16 	%p234, %rs322, %rs320;
	and.pred  	%p235, %p233, %p234;
	@%p235 bra 	$L__BB2_140;
	add.s32 	%r378, %r390, 2309;
	and.b32  	%r379, %r378, 31;
	mov.b32 	%r380, 1;
	shl.b32 	%r381, %r380, %r379;
	not.b32 	%r382, %r381;
	and.b32  	%r383, %r89, %r382;
	shr.u32 	%r384, %r378, 5;
	mul.wide.u32 	%rd15, %r384, 4;
	add.s64 	%rd16, %rd1, %rd15;
	st.local.u32 	[%rd16], %r383;
$L__BB2_140:
	add.s32 	%r390, %r390, 1;
	add.s64 	%rd21, %rd21, 5;
	setp.eq.s32 	%p236, %r390, 0;
	@%p236 bra 	$L__BB2_2;
	bra.uni 	$L__BB2_108;
$L__BB2_141:
	ld.param.u64 	%rd20, [_Z14g_guess_matrixPi_param_0];
	mad.lo.s32 	%r385, %r103, %r102, %r1;
	cvta.to.global.u64 	%rd17, %rd20;
	mul.wide.s32 	%rd18, %r385, 4;
	add.s64 	%rd19, %rd17, %rd18;
	st.global.u32 	[%rd19], %r386;
$L__BB2_142:
	ret;

}


// ===== COMPILED SASS (sm_100) =====

	.target	sm_100

	.elftype	@"ET_EXEC"


//--------------------- .note.nv.tkinfo           --------------------------
	.section	.note.nv.tkinfo,"",@"SHT_NOTE"
	.sectionflags	@"SHF_NOTE_NV_TKINFO"
	.tkinfo
        /*0018*/ 	.word	0x00000002
        /*0030*/ 	.string	""
        /*0030*/ 	.string	"ptxas"
        /*0030*/ 	.string	"Cuda compilation tools, release 13.0, V13.0.88"
        /*0030*/ 	.string	"Build cuda_13.0.r13.0/compiler.36424714_0"
        /*0030*/ 	.string	"-arch sm_100 -m 64 "



//--------------------- .note.nv.cuinfo           --------------------------
	.section	.note.nv.cuinfo,"",@"SHT_NOTE"
	.sectionflags	@"SHF_NOTE_NV_CUINFO"
        /*0018*/ 	.short	0x0002
        /*001a*/ 	.short	0x0064
        /*001c*/ 	.short	0x0082
	.zero		2


//--------------------- .nv.info                  --------------------------
	.section	.nv.info,"",@"SHT_CUDA_INFO"
	.align	4


	//----- nvinfo : EIATTR_REGCOUNT
	.align		4
        /*0000*/ 	.byte	0x04, 0x2f
        /*0002*/ 	.short	(.L_3 - .L_2)
	.align		4
.L_2:
        /*0004*/ 	.word	index@(_Z7g_guessiPKiPii)
        /*0008*/ 	.word	0x00000024


	//----- nvinfo : EIATTR_FRAME_SIZE
	.align		4
.L_3:
        /*000c*/ 	.byte	0x04, 0x11
        /*000e*/ 	.short	(.L_5 - .L_4)
	.align		4
.L_4:
        /*0010*/ 	.word	index@(_Z7g_guessiPKiPii)
        /*0014*/ 	.word	0x00000128


	//----- nvinfo : EIATTR_REGCOUNT
	.align		4
.L_5:
        /*0018*/ 	.byte	0x04, 0x2f
        /*001a*/ 	.short	(.L_7 - .L_6)
	.align		4
.L_6:
        /*001c*/ 	.word	index@(_Z11g_guess_allPii)
        /*0020*/ 	.word	0x00000022


	//----- nvinfo : EIATTR_FRAME_SIZE
	.align		4
.L_7:
        /*0024*/ 	.byte	0x04, 0x11
        /*0026*/ 	.short	(.L_9 - .L_8)
	.align		4
.L_8:
        /*0028*/ 	.word	index@(_Z11g_guess_allPii)
        /*002c*/ 	.word	0x00000128


	//----- nvinfo : EIATTR_REGCOUNT
	.align		4
.L_9:
        /*0030*/ 	.byte	0x04, 0x2f
        /*0032*/ 	.short	(.L_11 - .L_10)
	.align		4
.L_10:
        /*0034*/ 	.word	index@(_Z14g_guess_matrixPi)
        /*0038*/ 	.word	0x00000024


	//----- nvinfo : EIATTR_FRAME_SIZE
	.align		4
.L_11:
        /*003c*/ 	.byte	0x04, 0x11
        /*003e*/ 	.short	(.L_13 - .L_12)
	.align		4
.L_12:
        /*0040*/ 	.word	index@(_Z14g_guess_matrixPi)
        /*0044*/ 	.word	0x00000128


	//----- nvinfo : EIATTR_MIN_STACK_SIZE
	.align		4
.L_13:
        /*0048*/ 	.byte	0x04, 0x12
        /*004a*/ 	.short	(.L_15 - .L_14)
	.align		4
.L_14:
        /*004c*/ 	.word	index@(_Z14g_guess_matrixPi)
        /*0050*/ 	.word	0x00000128


	//----- nvinfo : EIATTR_MIN_STACK_SIZE
	.align		4
.L_15:
        /*0054*/ 	.byte	0x04, 0x12
        /*0056*/ 	.short	(.L_17 - .L_16)
	.align		4
.L_16:
        /*0058*/ 	.word	index@(_Z11g_guess_allPii)
        /*005c*/ 	.word	0x00000128


	//----- nvinfo : EIATTR_MIN_STACK_SIZE
	.align		4
.L_17:
        /*0060*/ 	.byte	0x04, 0x12
        /*0062*/ 	.short	(.L_19 - .L_18)
	.align		4
.L_18:
        /*0064*/ 	.word	index@(_Z7g_guessiPKiPii)
        /*0068*/ 	.word	0x00000128
.L_19:


//--------------------- .nv.compat                --------------------------
	.section	.nv.compat,"",@"SHT_CUDA_COMPAT_INFO"
	.align	4
        /*0000*/ 	.byte	0x02, 0x09, 0x00, 0x00, 0x02, 0x02, 0x01, 0x00, 0x02, 0x05, 0x05, 0x00, 0x03, 0x07, 0x01, 0x01
        /*0010*/ 	.byte	0x02, 0x03, 0x00, 0x00, 0x02, 0x06, 0x01, 0x00, 0x04, 0x0b, 0x08, 0x00, 0x09, 0x00, 0x00, 0x00
        /*0020*/ 	.byte	0x00, 0x00, 0x00, 0x00


//--------------------- .nv.info._Z14g_guess_matrixPi --------------------------
	.section	.nv.info._Z14g_guess_matrixPi,"",@"SHT_CUDA_INFO"
	.sectionflags	@""
	.align	4


	//----- nvinfo : EIATTR_CUDA_API_VERSION
	.align		4
        /*0000*/ 	.byte	0x04, 0x37
        /*0002*/ 	.short	(.L_21 - .L_20)
.L_20:
        /*0004*/ 	.word	0x00000082


	//----- nvinfo : EIATTR_KPARAM_INFO
	.align		4
.L_21:
        /*0008*/ 	.byte	0x04, 0x17
        /*000a*/ 	.short	(.L_23 - .L_22)
.L_22:
        /*000c*/ 	.word	0x00000000
        /*0010*/ 	.short	0x0000
        /*0012*/ 	.short	0x0000
        /*0014*/ 	.byte	0x00, 0xf5, 0x21, 0x00


	//----- nvinfo : EIATTR_SPARSE_MMA_MASK
	.align		4
.L_23:
        /*0018*/ 	.byte	0x03, 0x50
        /*001a*/ 	.short	0x0000


	//----- nvinfo : EIATTR_MAXREG_COUNT
	.align		4
        /*001c*/ 	.byte	0x03, 0x1b
        /*001e*/ 	.short	0x00ff


	//----- nvinfo : EIATTR_MERCURY_ISA_VERSION
	.align		4
        /*0020*/ 	.byte	0x03, 0x5f
        /*0022*/ 	.short	0x0101


	//----- nvinfo : EIATTR_VRC_CTA_INIT_COUNT
	.align		4
        /*0024*/ 	.byte	0x02, 0x4a
	.zero		1
	.zero		1


	//----- nvinfo : EIATTR_EXIT_INSTR_OFFSETS
	.align		4
        /*0028*/ 	.byte	0x04, 0x1c
        /*002a*/ 	.short	(.L_25 - .L_24)


	//   ....[0]....
.L_24:
        /*002c*/ 	.word	0x000000d0


	//   ....[1]....
        /*0030*/ 	.word	0x00003280


	//----- nvinfo : EIATTR_CRS_STACK_SIZE
	.align		4
.L_25:
        /*0034*/ 	.byte	0x04, 0x1e
        /*0036*/ 	.short	(.L_27 - .L_26)
.L_26:
        /*0038*/ 	.word	0x00000000


	//----- nvinfo : EIATTR_CBANK_PARAM_SIZE
	.align		4
.L_27:
        /*003c*/ 	.byte	0x03, 0x19
        /*003e*/ 	.short	0x0008


	//----- nvinfo : EIATTR_PARAM_CBANK
	.align		4
        /*0040*/ 	.byte	0x04, 0x0a
        /*0042*/ 	.short	(.L_29 - .L_28)
	.align		4
.L_28:
        /*0044*/ 	.word	index@(.nv.constant0._Z14g_guess_matrixPi)
        /*0048*/ 	.short	0x0380
        /*004a*/ 	.short	0x0008


	//----- nvinfo : EIATTR_SW_WAR
	.align		4
.L_29:
        /*004c*/ 	.byte	0x04, 0x36
        /*004e*/ 	.short	(.L_31 - .L_30)
.L_30:
        /*0050*/ 	.word	0x00000008
.L_31:


//--------------------- .nv.info._Z11g_guess_allPii --------------------------
	.section	.nv.info._Z11g_guess_allPii,"",@"SHT_CUDA_INFO"
	.sectionflags	@""
	.align	4


	//----- nvinfo : EIATTR_CUDA_API_VERSION
	.align		4
        /*0000*/ 	.byte	0x04, 0x37
        /*0002*/ 	.short	(.L_33 - .L_32)
.L_32:
        /*0004*/ 	.word	0x00000082


	//----- nvinfo : EIATTR_KPARAM_INFO
	.align		4
.L_33:
        /*0008*/ 	.byte	0x04, 0x17
        /*000a*/ 	.short	(.L_35 - .L_34)
.L_34:
        /*000c*/ 	.word	0x00000000
        /*0010*/ 	.short	0x0001
        /*0012*/ 	.short	0x0008
        /*0014*/ 	.byte	0x00, 0xf0, 0x11, 0x00


	//----- nvinfo : EIATTR_KPARAM_INFO
	.align		4
.L_35:
        /*0018*/ 	.byte	0x04, 0x17
        /*001a*/ 	.short	(.L_37 - .L_36)
.L_36:
        /*001c*/ 	.word	0x00000000
        /*0020*/ 	.short	0x0000
        /*0022*/ 	.short	0x0000
        /*0024*/ 	.byte	0x00, 0xf5, 0x21, 0x00


	//----- nvinfo : EIATTR_SPARSE_MMA_MASK
	.align		4
.L_37:
        /*0028*/ 	.byte	0x03, 0x50
        /*002a*/ 	.short	0x0000


	//----- nvinfo : EIATTR_MAXREG_COUNT
	.align		4
        /*002c*/ 	.byte	0x03, 0x1b
        /*002e*/ 	.short	0x00ff


	//----- nvinfo : EIATTR_MERCURY_ISA_VERSION
	.align		4
        /*0030*/ 	.byte	0x03, 0x5f
        /*0032*/ 	.short	0x0101


	//----- nvinfo : EIATTR_VRC_CTA_INIT_COUNT
	.align		4
        /*0034*/ 	.byte	0x02, 0x4a
	.zero		1
	.zero		1


	//----- nvinfo : EIATTR_EXIT_INSTR_OFFSETS
	.align		4
        /*0038*/ 	.byte	0x04, 0x1c
        /*003a*/ 	.short	(.L_39 - .L_38)


	//   ....[0]....
.L_38:
        /*003c*/ 	.word	0x00000080


	//   ....[1]....
        /*0040*/ 	.word	0x00003200


	//----- nvinfo : EIATTR_CRS_STACK_SIZE
	.align		4
.L_39:
        /*0044*/ 	.byte	0x04, 0x1e
        /*0046*/ 	.short	(.L_41 - .L_40)
.L_40:
        /*0048*/ 	.word	0x00000000


	//----- nvinfo : EIATTR_CBANK_PARAM_SIZE
	.align		4
.L_41:
        /*004c*/ 	.byte	0x03, 0x19
        /*004e*/ 	.short	0x000c


	//----- nvinfo : EIATTR_PARAM_CBANK
	.align		4
        /*0050*/ 	.byte	0x04, 0x0a
        /*0052*/ 	.short	(.L_43 - .L_42)
	.align		4
.L_42:
        /*0054*/ 	.word	index@(.nv.constant0._Z11g_guess_allPii)
        /*0058*/ 	.short	0x0380
        /*005a*/ 	.short	0x000c


	//----- nvinfo : EIATTR_SW_WAR
	.align		4
.L_43:
        /*005c*/ 	.byte	0x04, 0x36
        /*005e*/ 	.short	(.L_45 - .L_44)
.L_44:
        /*0060*/ 	.word	0x00000008
.L_45:


//--------------------- .nv.info._Z7g_guessiPKiPii --------------------------
	.section	.nv.info._Z7g_guessiPKiPii,"",@"SHT_CUDA_INFO"
	.sectionflags	@""
	.align	4


	//----- nvinfo : EIATTR_CUDA_API_VERSION
	.align		4
        /*0000*/ 	.byte	0x04, 0x37
        /*0002*/ 	.short	(.L_47 - .L_46)
.L_46:
        /*0004*/ 	.word	0x00000082


	//----- nvinfo : EIATTR_KPARAM_INFO
	.align		4
.L_47:
        /*0008*/ 	.byte	0x04, 0x17
        /*000a*/ 	.short	(.L_49 - .L_48)
.L_48:
        /*000c*/ 	.word	0x00000000
        /*0010*/ 	.short	0x0003
        /*0012*/ 	.short	0x0018
        /*0014*/ 	.byte	0x00, 0xf0, 0x11, 0x00


	//----- nvinfo : EIATTR_KPARAM_INFO
	.align		4
.L_49:
        /*0018*/ 	.byte	0x04, 0x17
        /*001a*/ 	.short	(.L_51 - .L_50)
.L_50:
        /*001c*/ 	.word	0x00000000
        /*0020*/ 	.short	0x0002
        /*0022*/ 	.short	0x0010
        /*0024*/ 	.byte	0x00, 0xf5, 0x21, 0x00


	//----- nvinfo : EIATTR_KPARAM_INFO
	.align		4
.L_51:
        /*0028*/ 	.byte	0x04, 0x17
        /*002a*/ 	.short	(.L_53 - .L_52)
.L_52:
        /*002c*/ 	.word	0x00000000
        /*0030*/ 	.short	0x0001
        /*0032*/ 	.short	0x0008
        /*0034*/ 	.byte	0x00, 0xf5, 0x21, 0x00


	//----- nvinfo : EIATTR_KPARAM_INFO
	.align		4
.L_53:
        /*0038*/ 	.byte	0x04, 0x17
        /*003a*/ 	.short	(.L_55 - .L_54)
.L_54:
        /*003c*/ 	.word	0x00000000
        /*0040*/ 	.short	0x0000
        /*0042*/ 	.short	0x0000
        /*0044*/ 	.byte	0x00, 0xf0, 0x11, 0x00


	//----- nvinfo : EIATTR_SPARSE_MMA_MASK
	.align		4
.L_55:
        /*0048*/ 	.byte	0x03, 0x50
        /*004a*/ 	.short	0x0000


	//----- nvinfo : EIATTR_MAXREG_COUNT
	.align		4
        /*004c*/ 	.byte	0x03, 0x1b
        /*004e*/ 	.short	0x00ff


	//----- nvinfo : EIATTR_MERCURY_ISA_VERSION
	.align		4
        /*0050*/ 	.byte	0x03, 0x5f
        /*0052*/ 	.short	0x0101


	//----- nvinfo : EIATTR_VRC_CTA_INIT_COUNT
	.align		4
        /*0054*/ 	.byte	0x02, 0x4a
	.zero		1
	.zero		1


	//----- nvinfo : EIATTR_EXIT_INSTR_OFFSETS
	.align		4
        /*0058*/ 	.byte	0x04, 0x1c
        /*005a*/ 	.short	(.L_57 - .L_56)


	//   ....[0]....
.L_56:
        /*005c*/ 	.word	0x00000080


	//   ....[1]....
        /*0060*/ 	.word	0x00003230


	//----- nvinfo : EIATTR_CRS_STACK_SIZE
	.align		4
.L_57:
        /*0064*/ 	.byte	0x04, 0x1e
        /*0066*/ 	.short	(.L_59 - .L_58)
.L_58:
        /*0068*/ 	.word	0x00000000


	//----- nvinfo : EIATTR_CBANK_PARAM_SIZE
	.align		4
.L_59:
        /*006c*/ 	.byte	0x03, 0x19
        /*006e*/ 	.short	0x001c


	//----- nvinfo : EIATTR_PARAM_CBANK
	.align		4
        /*0070*/ 	.byte	0x04, 0x0a
        /*0072*/ 	.short	(.L_61 - .L_60)
	.align		4
.L_60:
        /*0074*/ 	.word	index@(.nv.constant0._Z7g_guessiPKiPii)
        /*0078*/ 	.short	0x0380
        /*007a*/ 	.short	0x001c


	//----- nvinfo : EIATTR_SW_WAR
	.align		4
.L_61:
        /*007c*/ 	.byte	0x04, 0x36
        /*007e*/ 	.short	(.L_63 - .L_62)
.L_62:
        /*0080*/ 	.word	0x00000008
.L_63:


//--------------------- .nv.callgraph             --------------------------
	.section	.nv.callgraph,"",@"SHT_CUDA_CALLGRAPH"
	.align	4
	.sectionentsize	8
	.align		4
        /*0000*/ 	.word	0x00000000
	.align		4
        /*0004*/ 	.word	0xffffffff
	.align		4
        /*0008*/ 	.word	0x00000000
	.align		4
        /*000c*/ 	.word	0xfffffffe
	.align		4
        /*0010*/ 	.word	0x00000000
	.align		4
        /*0014*/ 	.word	0xfffffffd
	.align		4
        /*0018*/ 	.word	0x00000000
	.align		4
        /*001c*/ 	.word	0xfffffffc


//--------------------- .nv.constant3             --------------------------
	.section	.nv.constant3,"a",@progbits
	.align	4
.nv.constant3:
	.type		c_num_words,@object
	.size		c_num_words,(c_words - c_num_words)
c_num_words:
	.zero		4
	.type		c_words,@object
	.size		c_words,(.L_1 - c_words)
c_words:
	.zero		11545
.L_1:


//--------------------- .text._Z14g_guess_matrixPi --------------------------
	.section	.text._Z14g_guess_matrixPi,"ax",@progbits
	.align	128
        .global         _Z14g_guess_matrixPi
        .type           _Z14g_guess_matrixPi,@function
        .size           _Z14g_guess_matrixPi,(.L_x_114 - _Z14g_guess_matrixPi)
        .other          _Z14g_guess_matrixPi,@"STO_CUDA_ENTRY STV_DEFAULT"
_Z14g_guess_matrixPi:
.text._Z14g_guess_matrixPi:
[----:B------:R-:W0:Y:S01]  /*0000*/  LDC R1, c[0x0][0x37c] ;  /* 0x0000df00ff017b82 */ /* 0x000e220000000800 */
[----:B------:R-:W1:Y:S07]  /*0010*/  S2R R0, SR_TID.X ;  /* 0x0000000000007919 */ /* 0x000e6e0000002100 */
[----:B------:R-:W1:Y:S01]  /*0020*/  LDC R7, c[0x0][0x360] ;  /* 0x0000d800ff077b82 */ /* 0x000e620000000800 */
[----:B------:R-:W2:Y:S01]  /*0030*/  LDCU UR6, c[0x3][URZ] ;  /* 0x00c00000ff0677ac */ /* 0x000ea20008000800 */
[----:B0-----:R-:W-:Y:S01]  /*0040*/  VIADD R1, R1, 0xfffffed8 ;  /* 0xfffffed801017836 */ /* 0x001fe20000000000 */
[----:B------:R-:W0:Y:S05]  /*0050*/  S2R R3, SR_TID.Y ;  /* 0x0000000000037919 */ /* 0x000e2a0000002200 */
[----:B------:R-:W1:Y:S08]  /*0060*/  S2UR UR4, SR_CTAID.X ;  /* 0x00000000000479c3 */ /* 0x000e700000002500 */
[----:B------:R-:W0:Y:S08]  /*0070*/  S2UR UR5, SR_CTAID.Y ;  /* 0x00000000000579c3 */ /* 0x000e300000002600 */
[----:B------:R-:W0:Y:S01]  /*0080*/  LDC R6, c[0x0][0x364] ;  /* 0x0000d900ff067b82 */ /* 0x000e220000000800 */
[----:B-1----:R-:W-:-:S02]  /*0090*/  IMAD R7, R7, UR4, R0 ;  /* 0x0000000407077c24 */ /* 0x002fc4000f8e0200 */
[----:B0-----:R-:W-:-:S05]  /*00a0*/  IMAD R6, R6, UR5, R3 ;  /* 0x0000000506067c24 */ /* 0x001fca000f8e0203 */
[----:B------:R-:W-:-:S04]  /*00b0*/  VIMNMX R0, PT, PT, R7, R6, !PT ;  /* 0x0000000607007248 */ /* 0x000fc80007fe0100 */
[----:B--2---:R-:W-:-:S13]  /*00c0*/  ISETP.GE.AND P0, PT, R0, UR6, PT ;  /* 0x0000000600007c0c */ /* 0x004fda000bf06270 */
[----:B------:R-:W-:Y:S05]  /*00d0*/  @P0 EXIT ;  /* 0x000000000000094d */ /* 0x000fea0003800000 */
[----:B------:R-:W-:Y:S01]  /*00e0*/  IMAD.MOV.U32 R4, RZ, RZ, -0x1 ;  /* 0xffffffffff047424 */ /* 0x000fe200078e00ff */
[----:B------:R-:W-:Y:S01]  /*00f0*/  BSSY.RECONVERGENT B0, `(.L_x_0) ;  /* 0x0000313000007945 */ /* 0x000fe20003800200 */
[----:B------:R-:W-:Y:S01]  /*0100*/  IMAD.MOV.U32 R5, RZ, RZ, -0x1 ;  /* 0xffffffffff057424 */ /* 0x000fe200078e00ff */
[----:B------:R-:W0:Y:S01]  /*0110*/  LDCU.64 UR4, c[0x0][0x358] ;  /* 0x00006b00ff0477ac */ /* 0x000e220008000a00 */
[----:B------:R-:W-:Y:S01]  /*0120*/  IMAD.MOV.U32 R2, RZ, RZ, 0x4 ;  /* 0x00000004ff027424 */ /* 0x000fe200078e00ff */
[----:B------:R1:W-:Y:S01]  /*0130*/  STL [R1+0x120], R4 ;  /* 0x0001200401007387 */ /* 0x0003e20000100800 */
[----:B------:R-:W-:Y:S02]  /*0140*/  IMAD.MOV.U32 R3, RZ, RZ, R1 ;  /* 0x000000ffff037224 */ /* 0x000fe400078e0001 */
[----:B------:R-:W-:Y:S01]  /*0150*/  IMAD.MOV.U32 R0, RZ, RZ, RZ ;  /* 0x000000ffff007224 */ /* 0x000fe200078e00ff */
[----:B------:R1:W-:Y:S01]  /*0160*/  STL.64 [R1], R4 ;  /* 0x0000000401007387 */ /* 0x0003e20000100a00 */
[----:B------:R-:W-:-:S03]  /*0170*/  IMAD R2, R7, 0x5, R2 ;  /* 0x0000000507027824 */ /* 0x000fc600078e0202 */
[----:B------:R1:W-:Y:S04]  /*0180*/  STL.64 [R1+0x8], R4 ;  /* 0x0000080401007387 */ /* 0x0003e80000100a00 */
        /* <DEDUP_REMOVED lines=33> */
[----:B0-----:R1:W-:Y:S02]  /*03a0*/  STL.64 [R1+0x118], R4 ;  /* 0x0001180401007387 */ /* 0x0013e40000100a00 */
.L_x_36:
[----:B------:R-:W-:Y:S01]  /*03b0*/  ISETP.NE.AND P0, PT, R0, RZ, PT ;  /* 0x000000ff0000720c */ /* 0x000fe20003f05270 */
[----:B------:R-:W-:Y:S01]  /*03c0*/  BSSY.RECONVERGENT B1, `(.L_x_1) ;  /* 0x0000197000017945 */ /* 0x000fe20003800200 */
[----:B-1----:R-:W-:-:S11]  /*03d0*/  IMAD.MOV.U32 R4, RZ, RZ, R6 ;  /* 0x000000ffff047224 */ /* 0x002fd600078e0006 */
[----:B0-----:R-:W-:Y:S05]  /*03e0*/  @!P0 BRA `(.L_x_2) ;  /* 0x0000001800508947 */ /* 0x001fea0003800000 */
[----:B------:R-:W2:Y:S01]  /*03f0*/  LDL.64 R8, [R1] ;  /* 0x0000000001087983 */ /* 0x000ea20000100a00 */
[----:B------:R-:W-:Y:S01]  /*0400*/  IMAD.MOV.U32 R4, RZ, RZ, RZ ;  /* 0x000000ffff047224 */ /* 0x000fe200078e00ff */
[----:B--2---:R-:W0:Y:S08]  /*0410*/  BREV R5, R8 ;  /* 0x0000000800057301 */ /* 0x004e300000000000 */
[----:B0-----:R-:W0:Y:S02]  /*0420*/  FLO.U32.SH R5, R5 ;  /* 0x0000000500057300 */ /* 0x001e2400000e0400 */
[----:B0-----:R-:W-:-:S13]  /*0430*/  ISETP.GT.U32.AND P0, PT, R5, 0x7ffffffe, PT ;  /* 0x7ffffffe0500780c */ /* 0x001fda0003f04070 */
[----:B------:R-:W-:Y:S05]  /*0440*/  @!P0 BRA `(.L_x_3) ;  /* 0x0000001800348947 */ /* 0x000fea0003800000 */
[----:B------:R-:W0:Y:S01]  /*0450*/  BREV R9, R9 ;  /* 0x0000000900097301 */ /* 0x000e220000000000 */
[----:B------:R-:W-:-:S07]  /*0460*/  IMAD.MOV.U32 R4, RZ, RZ, 0x20 ;  /* 0x00000020ff047424 */ /* 0x000fce00078e00ff */
[----:B0-----:R-:W0:Y:S02]  /*0470*/  FLO.U32.SH R5, R9 ;  /* 0x0000000900057300 */ /* 0x001e2400000e0400 */
[----:B0-----:R-:W-:-:S13]  /*0480*/  ISETP.GE.U32.AND P0, PT, R5, 0x7fffffff, PT ;  /* 0x7fffffff0500780c */ /* 0x001fda0003f06070 */
[----:B------:R-:W-:Y:S05]  /*0490*/  @!P0 BRA `(.L_x_3) ;  /* 0x0000001800208947 */ /* 0x000fea0003800000 */
[----:B------:R-:W2:Y:S01]  /*04a0*/  LDL.64 R8, [R1+0x8] ;  /* 0x0000080001087983 */ /* 0x000ea20000100a00 */
[----:B------:R-:W-:Y:S01]  /*04b0*/  IMAD.MOV.U32 R4, RZ, RZ, 0x40 ;  /* 0x00000040ff047424 */ /* 0x000fe200078e00ff */
[----:B--2---:R-:W0:Y:S08]  /*04c0*/  BREV R5, R8 ;  /* 0x0000000800057301 */ /* 0x004e300000000000 */
[----:B0-----:R-:W0:Y:S02]  /*04d0*/  FLO.U32.SH R5, R5 ;  /* 0x0000000500057300 */ /* 0x001e2400000e0400 */
[----:B0-----:R-:W-:-:S13]  /*04e0*/  ISETP.GE.U32.AND P0, PT, R5, 0x7fffffff, PT ;  /* 0x7fffffff0500780c */ /* 0x001fda0003f06070 */
        /* <DEDUP_REMOVED lines=380> */
[----:B------:R-:W2:Y:S01]  /*1cb0*/  LDL R8, [R1+0x120] ;  /* 0x0001200001087983 */ /* 0x000ea20000100800 */
[----:B------:R-:W-:Y:S01]  /*1cc0*/  IMAD.MOV.U32 R4, RZ, RZ, R6 ;  /* 0x000000ffff047224 */ /* 0x000fe200078e0006 */
[----:B--2---:R-:W0:Y:S08]  /*1cd0*/  BREV R5, R8 ;  /* 0x0000000800057301 */ /* 0x004e300000000000 */
[----:B0-----:R-:W0:Y:S02]  /*1ce0*/  FLO.U32.SH R5, R5 ;  /* 0x0000000500057300 */ /* 0x001e2400000e0400 */
[----:B0-----:R-:W-:-:S13]  /*1cf0*/  ISETP.GE.U32.AND P0, PT, R5, 0x7fffffff, PT ;  /* 0x7fffffff0500780c */ /* 0x001fda0003f06070 */
[----:B------:R-:W-:Y:S05]  /*1d00*/  @P0 BRA `(.L_x_2) ;  /* 0x0000000000080947 */ /* 0x000fea0003800000 */
[----:B------:R-:W-:-:S07]  /*1d10*/  IMAD.MOV.U32 R4, RZ, RZ, 0x900 ;  /* 0x00000900ff047424 */ /* 0x000fce00078e00ff */
.L_x_3:
[----:B------:R-:W-:-:S07]  /*1d20*/  IMAD.IADD R4, R4, 0x1, R5 ;  /* 0x0000000104047824 */ /* 0x000fce00078e0205 */
.L_x_2:
[----:B------:R-:W-:Y:S05]  /*1d30*/  BSYNC.RECONVERGENT B1 ;  /* 0x0000000000017941 */ /* 0x000fea0003800200 */
.L_x_1:
[----:B------:R-:W-:Y:S01]  /*1d40*/  ISETP.NE.AND P0, PT, R4, R7, PT ;  /* 0x000000070400720c */ /* 0x000fe20003f05270 */
[----:B------:R-:W-:-:S12]  /*1d50*/  VIADD R0, R0, 0x1 ;  /* 0x0000000100007836 */ /* 0x000fd80000000000 */
[----:B------:R-:W-:Y:S05]  /*1d60*/  @!P0 BRA `(.L_x_4) ;  /* 0x00000014002c8947 */ /* 0x000fea0003800000 */
[----:B------:R-:W-:Y:S01]  /*1d70*/  IMAD.MOV.U32 R5, RZ, RZ, 0x4 ;  /* 0x00000004ff057424 */ /* 0x000fe200078e00ff */
[----:B------:R-:W0:Y:S01]  /*1d80*/  LDC.U8 R11, c[0x3][R2+0x1] ;  /* 0x00c00040020b7b82 */ /* 0x000e220000000000 */
[----:B------:R-:W-:Y:S01]  /*1d90*/  BSSY.RECONVERGENT B1, `(.L_x_5) ;  /* 0x0000032000017945 */ /* 0x000fe20003800200 */
[----:B------:R-:W-:Y:S02]  /*1da0*/  IMAD.MOV.U32 R20, RZ, RZ, 0x2 ;  /* 0x00000002ff147424 */ /* 0x000fe400078e00ff */
[----:B------:R-:W-:-:S04]  /*1db0*/  IMAD R22, R4, 0x5, R5 ;  /* 0x0000000504167824 */ /* 0x000fc800078e0205 */
[----:B------:R-:W0:Y:S08]  /*1dc0*/  LDC.U8 R4, c[0x3][R22+0x1] ;  /* 0x00c0004016047b82 */ /* 0x000e300000000000 */
[----:B------:R-:W1:Y:S08]  /*1dd0*/  LDC.U8 R13, c[0x3][R2] ;  /* 0x00c00000020d7b82 */ /* 0x000e700000000000 */
[----:B------:R-:W2:Y:S08]  /*1de0*/  LDC.U8 R15, c[0x3][R2+0x2] ;  /* 0x00c00080020f7b82 */ /* 0x000eb00000000000 */
[----:B------:R-:W2:Y:S08]  /*1df0*/  LDC.U8 R5, c[0x3][R22+0x2] ;  /* 0x00c0008016057b82 */ /* 0x000eb00000000000 */
[----:B------:R-:W1:Y:S08]  /*1e00*/  LDC.U8 R8, c[0x3][R22] ;  /* 0x00c0000016087b82 */ /* 0x000e700000000000 */
[----:B------:R-:W3:Y:S08]  /*1e10*/  LDC.U8 R17, c[0x3][R2+0x3] ;  /* 0x00c000c002117b82 */ /* 0x000ef00000000000 */
[----:B------:R-:W3:Y:S01]  /*1e20*/  LDC.U8 R9, c[0x3][R22+0x3] ;  /* 0x00c000c016097b82 */ /* 0x000ee20000000000 */
[----:B0-----:R-:W-:-:S04]  /*1e30*/  ISETP.NE.AND P1, PT, R4, R11, PT ;  /* 0x0000000b0400720c */ /* 0x001fc80003f25270 */
[----:B------:R-:W-:-:S03]  /*1e40*/  SEL R16, RZ, 0x2, P1 ;  /* 0x00000002ff107807 */ /* 0x000fc60000800000 */
[----:B------:R-:W0:Y:S08]  /*1e50*/  LDC.U8 R19, c[0x3][R2+0x4] ;  /* 0x00c0010002137b82 */ /* 0x000e300000000000 */
[----:B------:R-:W0:Y:S01]  /*1e60*/  LDC.U8 R10, c[0x3][R22+0x4] ;  /* 0x00c00100160a7b82 */ /* 0x000e220000000000 */
[----:B--2---:R-:W-:-:S04]  /*1e70*/  ISETP.NE.AND P2, PT, R5, R15, PT ;  /* 0x0000000f0500720c */ /* 0x004fc80003f45270 */
[----:B------:R-:W-:Y:S02]  /*1e80*/  SEL R18, RZ, 0x2, P2 ;  /* 0x00000002ff127807 */ /* 0x000fe40001000000 */
[----:B-1----:R-:W-:-:S04]  /*1e90*/  ISETP.NE.AND P0, PT, R8, R13, PT ;  /* 0x0000000d0800720c */ /* 0x002fc80003f05270 */
[----:B------:R-:W-:-:S05]  /*1ea0*/  SEL R21, RZ, 0x1, P0 ;  /* 0x00000001ff157807 */ /* 0x000fca0000000000 */
[----:B------:R-:W-:-:S04]  /*1eb0*/  @!P1 VIADD R21, R21, 0x2 ;  /* 0x0000000215159836 */ /* 0x000fc80000000000 */
[----:B------:R-:W-:Y:S01]  /*1ec0*/  @!P2 VIADD R21, R21, 0x4 ;  /* 0x000000041515a836 */ /* 0x000fe20000000000 */
[----:B---3--:R-:W-:-:S04]  /*1ed0*/  ISETP.NE.AND P3, PT, R9, R17, PT ;  /* 0x000000110900720c */ /* 0x008fc80003f65270 */
[----:B------:R-:W-:-:S09]  /*1ee0*/  SEL R14, RZ, 0x2, P3 ;  /* 0x00000002ff0e7807 */ /* 0x000fd20001800000 */
[----:B------:R-:W-:Y:S01]  /*1ef0*/  @!P3 VIADD R21, R21, 0x8 ;  /* 0x000000081515b836 */ /* 0x000fe20000000000 */
[----:B0-----:R-:W-:-:S04]  /*1f00*/  ISETP.NE.AND P4, PT, R10, R19, PT ;  /* 0x000000130a00720c */ /* 0x001fc80003f85270 */
[----:B------:R-:W-:-:S09]  /*1f10*/  SEL R12, RZ, 0x2, P4 ;  /* 0x00000002ff0c7807 */ /* 0x000fd20002000000 */
[----:B------:R-:W-:Y:S01]  /*1f20*/  @!P4 VIADD R21, R21, 0x10 ;  /* 0x000000101515c836 */ /* 0x000fe20000000000 */
[----:B------:R-:W-:Y:S06]  /*1f30*/  @!P0 BRA `(.L_x_6) ;  /* 0x00000000005c8947 */ /* 0x000fec0003800000 */
[----:B------:R-:W-:Y:S02]  /*1f40*/  LOP3.LUT R20, R21, 0xffff, RZ, 0xc0, !PT ;  /* 0x0000ffff15147812 */ /* 0x000fe400078ec0ff */
[----:B------:R-:W-:Y:S02]  /*1f50*/  ISETP.NE.AND P0, PT, R8, R11, PT ;  /* 0x0000000b0800720c */ /* 0x000fe40003f05270 */
[----:B------:R-:W-:-:S04]  /*1f60*/  SHF.R.U32.HI R22, RZ, 0x1, R20 ;  /* 0x00000001ff167819 */ /* 0x000fc80000011614 */
[----:B------:R-:W-:-:S04]  /*1f70*/  LOP3.LUT R22, R22, 0x1, RZ, 0xc0, !PT ;  /* 0x0000000116167812 */ /* 0x000fc800078ec0ff */
[----:B------:R-:W-:Y:S01]  /*1f80*/  ISETP.EQ.U32.OR P0, PT, R22, 0x1, P0 ;  /* 0x000000011600780c */ /* 0x000fe20000702470 */
[----:B------:R-:W-:-:S12]  /*1f90*/  IMAD.MOV.U32 R22, RZ, RZ, 0x2 ;  /* 0x00000002ff167424 */ /* 0x000fd800078e00ff */
[----:B------:R-:W-:Y:S05]  /*1fa0*/  @!P0 BRA `(.L_x_7) ;  /* 0x0000000000388947 */ /* 0x000fea0003800000 */
[----:B------:R-:W-:Y:S01]  /*1fb0*/  LOP3.LUT R20, R20, 0xff, RZ, 0xc0, !PT ;  /* 0x000000ff14147812 */ /* 0x000fe200078ec0ff */
[----:B------:R-:W-:Y:S01]  /*1fc0*/  IMAD.MOV.U32 R22, RZ, RZ, 0x4 ;  /* 0x00000004ff167424 */ /* 0x000fe200078e00ff */
[----:B------:R-:W-:Y:S02]  /*1fd0*/  ISETP.EQ.AND P5, PT, R8, R15, PT ;  /* 0x0000000f0800720c */ /* 0x000fe40003fa2270 */
[----:B------:R-:W-:-:S13]  /*1fe0*/  LOP3.LUT P0, RZ, R20, 0x4, RZ, 0xc0, !PT ;  /* 0x0000000414ff7812 */ /* 0x000fda000780c0ff */
[----:B------:R-:W-:Y:S05]  /*1ff0*/  @!P0 BRA P5, `(.L_x_7) ;  /* 0x0000000000248947 */ /* 0x000fea0002800000 */
[----:B------:R-:W-:Y:S01]  /*2000*/  LOP3.LUT P0, RZ, R20, 0x8, RZ, 0xc0, !PT ;  /* 0x0000000814ff7812 */ /* 0x000fe2000780c0ff */
[----:B------:R-:W-:Y:S01]  /*2010*/  IMAD.MOV.U32 R22, RZ, RZ, 0x8 ;  /* 0x00000008ff167424 */ /* 0x000fe200078e00ff */
[----:B------:R-:W-:-:S13]  /*2020*/  ISETP.EQ.AND P5, PT, R8, R17, PT ;  /* 0x000000110800720c */ /* 0x000fda0003fa2270 */
[----:B------:R-:W-:Y:S05]  /*2030*/  @!P0 BRA P5, `(.L_x_7) ;  /* 0x0000000000148947 */ /* 0x000fea0002800000 */
[----:B------:R-:W-:Y:S02]  /*2040*/  LOP3.LUT P0, RZ, R20, 0x10, RZ, 0xc0, !PT ;  /* 0x0000001014ff7812 */ /* 0x000fe4000780c0ff */
[----:B------:R-:W-:Y:S02]  /*2050*/  PRMT R20, RZ, 0x7610, R20 ;  /* 0x00007610ff147816 */ /* 0x000fe40000000014 */
[----:B------:R-:W-:-:S13]  /*2060*/  ISETP.EQ.AND P0, PT, R8, R19, !P0 ;  /* 0x000000130800720c */ /* 0x000fda0004702270 */
[----:B------:R-:W-:Y:S05]  /*2070*/  @!P0 BRA `(.L_x_6) ;  /* 0x00000000000c8947 */ /* 0x000fea0003800000 */
[----:B------:R-:W-:-:S07]  /*2080*/  IMAD.MOV.U32 R22, RZ, RZ, 0x10 ;  /* 0x00000010ff167424 */ /* 0x000fce00078e00ff */
.L_x_7:
[----:B------:R-:W-:Y:S01]  /*2090*/  LOP3.LUT R21, R21, R22, RZ, 0xfc, !PT ;  /* 0x0000001615157212 */ /* 0x000fe200078efcff */
[----:B------:R-:W-:-:S07]  /*20a0*/  IMAD.MOV.U32 R20, RZ, RZ, 0x1 ;  /* 0x00000001ff147424 */ /* 0x000fce00078e00ff */
.L_x_6:
[----:B------:R-:W-:Y:S05]  /*20b0*/  BSYNC.RECONVERGENT B1 ;  /* 0x0000000000017941 */ /* 0x000fea0003800200 */
.L_x_5:
[----:B------:R-:W-:Y:S04]  /*20c0*/  BSSY.RECONVERGENT B1, `(.L_x_8) ;  /* 0x0000018000017945 */ /* 0x000fe80003800200 */
[----:B------:R-:W-:Y:S05]  /*20d0*/  @!P1 BRA `(.L_x_9) ;  /* 0x0000000000589947 */ /* 0x000fea0003800000 */
[C---:B------:R-:W-:Y:S02]  /*20e0*/  LOP3.LUT R22, R21.reuse, 0x1, RZ, 0xc0, !PT ;  /* 0x0000000115167812 */ /* 0x040fe400078ec0ff */
[----:B------:R-:W-:Y:S02]  /*20f0*/  ISETP.NE.AND P0, PT, R4, R13, PT ;  /* 0x0000000d0400720c */ /* 0x000fe40003f05270 */
[----:B------:R-:W-:Y:S01]  /*2100*/  ISETP.NE.U32.AND P1, PT, R22, 0x1, PT ;  /* 0x000000011600780c */ /* 0x000fe20003f25070 */
[----:B------:R-:W-:Y:S01]  /*2110*/  IMAD.MOV.U32 R22, RZ, RZ, 0x1 ;  /* 0x00000001ff167424 */ /* 0x000fe200078e00ff */
[----:B------:R-:W-:-:S11]  /*2120*/  LOP3.LUT R23, R21, 0xff, RZ, 0xc0, !PT ;  /* 0x000000ff15177812 */ /* 0x000fd600078ec0ff */
[----:B------:R-:W-:Y:S05]  /*2130*/  @!P0 BRA P1, `(.L_x_10) ;  /* 0x0000000000388947 */ /* 0x000fea0000800000 */
[----:B------:R-:W-:Y:S01]  /*2140*/  LOP3.LUT P0, RZ, R23, 0x4, RZ, 0xc0, !PT ;  /* 0x0000000417ff7812 */ /* 0x000fe2000780c0ff */
[----:B------:R-:W-:Y:S01]  /*2150*/  IMAD.MOV.U32 R22, RZ, RZ, 0x4 ;  /* 0x00000004ff167424 */ /* 0x000fe200078e00ff */
[----:B------:R-:W-:-:S13]  /*2160*/  ISETP.EQ.AND P1, PT, R4, R15, PT ;  /* 0x0000000f0400720c */ /* 0x000fda0003f22270 */
[----:B------:R-:W-:Y:S05]  /*2170*/  @!P0 BRA P1, `(.L_x_10) ;  /* 0x0000000000288947 */ /* 0x000fea0000800000 */
[----:B------:R-:W-:Y:S01]  /*2180*/  LOP3.LUT P0, RZ, R23, 0x8, RZ, 0xc0, !PT ;  /* 0x0000000817ff7812 */ /* 0x000fe2000780c0ff */
[----:B------:R-:W-:Y:S01]  /*2190*/  IMAD.MOV.U32 R22, RZ, RZ, 0x8 ;  /* 0x00000008ff167424 */ /* 0x000fe200078e00ff */
[----:B------:R-:W-:-:S13]  /*21a0*/  ISETP.EQ.AND P1, PT, R4, R17, PT ;  /* 0x000000110400720c */ /* 0x000fda0003f22270 */
[----:B------:R-:W-:Y:S05]  /*21b0*/  @!P0 BRA P1, `(.L_x_10) ;  /* 0x0000000000188947 */ /* 0x000fea0000800000 */
[----:B------:R-:W-:Y:S02]  /*21c0*/  SHF.R.U32.HI R22, RZ, 0x4, R23 ;  /* 0x00000004ff167819 */ /* 0x000fe40000011617 */
[----:B------:R-:W-:Y:S02]  /*21d0*/  ISETP.NE.AND P0, PT, R4, R19, PT ;  /* 0x000000130400720c */ /* 0x000fe40003f05270 */
[----:B------:R-:W-:-:S04]  /*21e0*/  LOP3.LUT R22, R22, 0x1, RZ, 0xc0, !PT ;  /* 0x0000000116167812 */ /* 0x000fc800078ec0ff */
[----:B------:R-:W-:-:S13]  /*21f0*/  ISETP.EQ.U32.OR P0, PT, R22, 0x1, P0 ;  /* 0x000000011600780c */ /* 0x000fda0000702470 */
[----:B------:R-:W-:Y:S05]  /*2200*/  @P0 BRA `(.L_x_9) ;  /* 0x00000000000c0947 */ /* 0x000fea0003800000 */
[----:B------:R-:W-:-:S07]  /*2210*/  IMAD.MOV.U32 R22, RZ, RZ, 0x10 ;  /* 0x00000010ff167424 */ /* 0x000fce00078e00ff */
.L_x_10:
[----:B------:R-:W-:Y:S01]  /*2220*/  LOP3.LUT R21, R21, R22, RZ, 0xfc, !PT ;  /* 0x0000001615157212 */ /* 0x000fe200078efcff */
[----:B------:R-:W-:-:S07]  /*2230*/  IMAD.MOV.U32 R16, RZ, RZ, 0x1 ;  /* 0x00000001ff107424 */ /* 0x000fce00078e00ff */
.L_x_9:
[----:B------:R-:W-:Y:S05]  /*2240*/  BSYNC.RECONVERGENT B1 ;  /* 0x0000000000017941 */ /* 0x000fea0003800200 */
.L_x_8:
[----:B------:R-:W-:Y:S04]  /*2250*/  BSSY.RECONVERGENT B1, `(.L_x_11) ;  /* 0x0000018000017945 */ /* 0x000fe80003800200 */
[----:B------:R-:W-:Y:S05]  /*2260*/  @!P2 BRA `(.L_x_12) ;  /* 0x000000000058a947 */ /* 0x000fea0003800000 */
[----:B------:R-:W-:Y:S02]  /*2270*/  LOP3.LUT R22, R21, 0x1, RZ, 0xc0, !PT ;  /* 0x0000000115167812 */ /* 0x000fe400078ec0ff */
        /* <DEDUP_REMOVED lines=19> */
.L_x_13:
[----:B------:R-:W-:Y:S01]  /*23b0*/  LOP3.LUT R21, R21, R22, RZ, 0xfc, !PT ;  /* 0x0000001615157212 */ /* 0x000fe200078efcff */
[----:B------:R-:W-:-:S07]  /*23c0*/  IMAD.MOV.U32 R18, RZ, RZ, 0x1 ;  /* 0x00000001ff127424 */ /* 0x000fce00078e00ff */
.L_x_12:
[----:B------:R-:W-:Y:S05]  /*23d0*/  BSYNC.RECONVERGENT B1 ;  /* 0x0000000000017941 */ /* 0x000fea0003800200 */
.L_x_11:
        /* <DEDUP_REMOVED lines=22> */
.L_x_16:
[----:B------:R-:W-:Y:S01]  /*2540*/  LOP3.LUT R21, R21, R22, RZ, 0xfc, !PT ;  /* 0x0000001615157212 */ /* 0x000fe200078efcff */
[----:B------:R-:W-:-:S07]  /*2550*/  IMAD.MOV.U32 R14, RZ, RZ, 0x1 ;  /* 0x00000001ff0e7424 */ /* 0x000fce00078e00ff */
.L_x_15:
[----:B------:R-:W-:Y:S05]  /*2560*/  BSYNC.RECONVERGENT B1 ;  /* 0x0000000000017941 */ /* 0x000fea0003800200 */
.L_x_14:
[----:B------:R-:W-:Y:S01]  /*2570*/  BSSY.RECONVERGENT B1, `(.L_x_17) ;  /* 0x0000016000017945 */ /* 0x000fe20003800200 */
[----:B------:R-:W-:Y:S02]  /*2580*/  LOP3.LUT R16, R16, 0xff, RZ, 0xc0, !PT ;  /* 0x000000ff10107812 */ /* 0x000fe400078ec0ff */
[----:B------:R-:W-:Y:S02]  /*2590*/  LOP3.LUT R18, R18, 0xff, RZ, 0xc0, !PT ;  /* 0x000000ff12127812 */ /* 0x000fe400078ec0ff */
[----:B------:R-:W-:Y:S01]  /*25a0*/  PRMT R19, R12, 0x7610, R19 ;  /* 0x000076100c137816 */ /* 0x000fe20000000013 */
[----:B------:R-:W-:Y:S06]  /*25b0*/  @!P4 BRA `(.L_x_18) ;  /* 0x000000000044c947 */ /* 0x000fec0003800000 */
[----:B------:R-:W-:Y:S02]  /*25c0*/  LOP3.LUT R19, R21, 0x1, RZ, 0xc0, !PT ;  /* 0x0000000115137812 */ /* 0x000fe400078ec0ff */
[----:B------:R-:W-:Y:S02]  /*25d0*/  ISETP.NE.AND P0, PT, R10, R13, PT ;  /* 0x0000000d0a00720c */ /* 0x000fe40003f05270 */
[----:B------:R-:W-:Y:S01]  /*25e0*/  ISETP.NE.U32.AND P1, PT, R19, 0x1, PT ;  /* 0x000000011300780c */ /* 0x000fe20003f25070 */
[----:B------:R-:W-:Y:S01]  /*25f0*/  IMAD.MOV.U32 R19, RZ, RZ, 0x1 ;  /* 0x00000001ff137424 */ /* 0x000fe200078e00ff */
[----:B------:R-:W-:-:S11]  /*2600*/  LOP3.LUT R21, R21, 0xff, RZ, 0xc0, !PT ;  /* 0x000000ff15157812 */ /* 0x000fd600078ec0ff */
[----:B------:R-:W-:Y:S05]  /*2610*/  @!P0 BRA P1, `(.L_x_18) ;  /* 0x00000000002c8947 */ /* 0x000fea0000800000 */
[C---:B------:R-:W-:Y:S02]  /*2620*/  LOP3.LUT P0, RZ, R21.reuse, 0x2, RZ, 0xc0, !PT ;  /* 0x0000000215ff7812 */ /* 0x040fe4000780c0ff */
[----:B------:R-:W-:Y:S02]  /*2630*/  LOP3.LUT P1, RZ, R21, 0x4, RZ, 0xc0, !PT ;  /* 0x0000000415ff7812 */ /* 0x000fe4000782c0ff */
[C---:B------:R-:W-:Y:S02]  /*2640*/  ISETP.EQ.AND P0, PT, R10.reuse, R11, !P0 ;  /* 0x0000000b0a00720c */ /* 0x040fe40004702270 */
[----:B------:R-:W-:-:S04]  /*2650*/  ISETP.EQ.AND P1, PT, R10, R15, !P1 ;  /* 0x0000000f0a00720c */ /* 0x000fc80004f22270 */
[----:B------:R-:W-:Y:S02]  /*2660*/  PLOP3.LUT P1, PT, P0, P1, PT, 0xf8, 0x8f ;  /* 0x00000000008f781c */ /* 0x000fe40000723f70 */
[----:B------:R-:W-:-:S11]  /*2670*/  PLOP3.LUT P0, PT, PT, PT, PT, 0x80, 0x8 ;  /* 0x000000000008781c */ /* 0x000fd60003f0f070 */
[----:B------:R-:W-:-:S04]  /*2680*/  @!P1 LOP3.LUT P2, RZ, R21, 0x8, RZ, 0xc0, !PT ;  /* 0x0000000815ff9812 */ /* 0x000fc8000784c0ff */
[----:B------:R-:W-:Y:S02]  /*2690*/  @!P1 PLOP3.LUT P0, PT, P2, PT, PT, 0x80, 0x8 ;  /* 0x000000000008981c */ /* 0x000fe4000170f070 */
[----:B------:R-:W-:-:S11]  /*26a0*/  @!P1 ISETP.NE.AND P2, PT, R10, R17, PT ;  /* 0x000000110a00920c */ /* 0x000fd60003f45270 */
[----:B------:R-:W-:-:S04]  /*26b0*/  @!P0 SEL R12, R12, 0x1, P2 ;  /* 0x000000010c0c8807 */ /* 0x000fc80001000000 */
[----:B------:R-:W-:-:S07]  /*26c0*/  @!P1 PRMT R19, R12, 0x7610, R19 ;  /* 0x000076100c139816 */ /* 0x000fce0000000013 */
.L_x_18:
[----:B------:R-:W-:Y:S05]  /*26d0*/  BSYNC.RECONVERGENT B1 ;  /* 0x0000000000017941 */ /* 0x000fea0003800200 */
.L_x_17:
[----:B------:R-:W-:Y:S01]  /*26e0*/  PRMT R12, R20, 0x9910, RZ ;  /* 0x00009910140c7816 */ /* 0x000fe200000000ff */
[----:B------:R-:W-:Y:S01]  /*26f0*/  IMAD.MOV.U32 R29, RZ, RZ, -0x905 ;  /* 0xfffff6fbff1d7424 */ /* 0x000fe200078e00ff */
[----:B------:R-:W-:Y:S01]  /*2700*/  LOP3.LUT R14, R14, 0xff, RZ, 0xc0, !PT ;  /* 0x000000ff0e0e7812 */ /* 0x000fe200078ec0ff */
[----:B------:R-:W-:Y:S01]  /*2710*/  IMAD.MOV.U32 R11, RZ, RZ, 0x6 ;  /* 0x00000006ff0b7424 */ /* 0x000fe200078e00ff */
[----:B------:R-:W-:-:S07]  /*2720*/  LOP3.LUT R13, R19, 0xff, RZ, 0xc0, !PT ;  /* 0x000000ff130d7812 */ /* 0x000fce00078ec0ff */
.L_x_35:
[----:B------:R-:W-:-:S05]  /*2730*/  VIADD R15, R29, 0x905 ;  /* 0x000009051d0f7836 */ /* 0x000fca0000000000 */
[----:B0-----:R-:W-:-:S05]  /*2740*/  SHF.R.U32.HI R20, RZ, 0x5, R15 ;  /* 0x00000005ff147819 */ /* 0x001fca000001160f */
[----:B------:R-:W-:-:S05]  /*2750*/  IMAD R17, R20, 0x4, R3 ;  /* 0x0000000414117824 */ /* 0x000fca00078e0203 */
[----:B------:R-:W2:Y:S01]  /*2760*/  LDL R20, [R17] ;  /* 0x0000000011147983 */ /* 0x000ea20000100800 */
[----:B------:R-:W-:Y:S01]  /*2770*/  BSSY.RECONVERGENT B1, `(.L_x_19) ;  /* 0x00000a5000017945 */ /* 0x000fe20003800200 */
[----:B--2---:R-:W-:-:S04]  /*2780*/  SHF.R.W.U32.HI R19, RZ, R15, R20 ;  /* 0x0000000fff137219 */ /* 0x004fc80000011e14 */
[----:B------:R-:W-:-:S04]  /*2790*/  LOP3.LUT R19, R19, 0x1, RZ, 0xc0, !PT ;  /* 0x0000000113137812 */ /* 0x000fc800078ec0ff */
[----:B------:R-:W-:-:S13]  /*27a0*/  ISETP.NE.U32.AND P0, PT, R19, 0x1, PT ;  /* 0x000000011300780c */ /* 0x000fda0003f05070 */
[----:B------:R-:W-:Y:S05]  /*27b0*/  @P0 BRA `(.L_x_20) ;  /* 0x0000000800800947 */ /* 0x000fea0003800000 */
[----:B------:R-:W0:Y:S01]  /*27c0*/  LDC.U8 R19, c[0x3][R11+-0x1] ;  /* 0x00ffffc00b137b82 */ /* 0x000e220000000000 */
[----:B------:R-:W-:Y:S01]  /*27d0*/  BSSY.RECONVERGENT B2, `(.L_x_21) ;  /* 0x0000028000027945 */ /* 0x000fe20003800200 */
[----:B------:R-:W-:-:S06]  /*27e0*/  IMAD.MOV.U32 R24, RZ, RZ, 0x2 ;  /* 0x00000002ff187424 */ /* 0x000fcc00078e00ff */
[----:B------:R-:W1:Y:S08]  /*27f0*/  LDC.U8 R21, c[0x3][R11] ;  /* 0x00c000000b157b82 */ /* 0x000e700000000000 */
[----:B------:R-:W2:Y:S08]  /*2800*/  LDC.U8 R23, c[0x3][R11+-0x2] ;  /* 0x00ffff800b177b82 */ /* 0x000eb00000000000 */
[----:B------:R-:W3:Y:S01]  /*2810*/  LDC.U8 R25, c[0x3][R11+0x1] ;  /* 0x00c000400b197b82 */ /* 0x000ee20000000000 */
[----:B0-----:R-:W-:-:S07]  /*2820*/  ISETP.NE.AND P1, PT, R4, R19, PT ;  /* 0x000000130400720c */ /* 0x001fce0003f25270 */
[----:B------:R-:W0:Y:S01]  /*2830*/  LDC.U8 R27, c[0x3][R11+0x2] ;  /* 0x00c000800b1b7b82 */ /* 0x000e220000000000 */
[----:B-1----:R-:W-:Y:S02]  /*2840*/  ISETP.NE.AND P3, PT, R5, R21, PT ;  /* 0x000000150500720c */ /* 0x002fe40003f65270 */
[----:B--2---:R-:W-:-:S04]  /*2850*/  ISETP.NE.AND P0, PT, R8, R23, PT ;  /* 0x000000170800720c */ /* 0x004fc80003f05270 */
[----:B------:R-:W-:Y:S02]  /*2860*/  SEL R22, RZ, 0x1, P0 ;  /* 0x00000001ff167807 */ /* 0x000fe40000000000 */
[----:B---3--:R-:W-:-:S03]  /*2870*/  ISETP.NE.AND P4, PT, R9, R25, PT ;  /* 0x000000190900720c */ /* 0x008fc60003f85270 */
[----:B------:R-:W-:-:S04]  /*2880*/  @!P1 VIADD R22, R22, 0x2 ;  /* 0x0000000216169836 */ /* 0x000fc80000000000 */
[----:B------:R-:W-:Y:S01]  /*2890*/  @!P3 VIADD R22, R22, 0x4 ;  /* 0x000000041616b836 */ /* 0x000fe20000000000 */
[----:B0-----:R-:W-:-:S05]  /*28a0*/  ISETP.NE.AND P2, PT, R10, R27, PT ;  /* 0x0000001b0a00720c */ /* 0x001fca0003f45270 */
[----:B------:R-:W-:-:S08]  /*28b0*/  @!P4 VIADD R22, R22, 0x8 ;  /* 0x000000081616c836 */ /* 0x000fd00000000000 */
[----:B------:R-:W-:Y:S01]  /*28c0*/  @!P2 VIADD R22, R22, 0x10 ;  /* 0x000000101616a836 */ /* 0x000fe20000000000 */
[----:B------:R-:W-:Y:S06]  /*28d0*/  @!P0 BRA `(.L_x_22) ;  /* 0x00000000005c8947 */ /* 0x000fec0003800000 */
[----:B------:R-:W-:Y:S01]  /*28e0*/  LOP3.LUT R24, R22, 0xffff, RZ, 0xc0, !PT ;  /* 0x0000ffff16187812 */ /* 0x000fe200078ec0ff */
[----:B------:R-:W-:Y:S01]  /*28f0*/  IMAD.MOV.U32 R31, RZ, RZ, 0x2 ;  /* 0x00000002ff1f7424 */ /* 0x000fe200078e00ff */
[----:B------:R-:W-:Y:S02]  /*2900*/  ISETP.NE.AND P0, PT, R8, R19, PT ;  /* 0x000000130800720c */ /* 0x000fe40003f05270 */
[----:B------:R-:W-:-:S04]  /*2910*/  SHF.R.U32.HI R26, RZ, 0x1, R24 ;  /* 0x00000001ff1a7819 */ /* 0x000fc80000011618 */
[----:B------:R-:W-:-:S04]  /*2920*/  LOP3.LUT R26, R26, 0x1, RZ, 0xc0, !PT ;  /* 0x000000011a1a7812 */ /* 0x000fc800078ec0ff */
[----:B------:R-:W-:-:S13]  /*2930*/  ISETP.EQ.U32.OR P0, PT, R26, 0x1, P0 ;  /* 0x000000011a00780c */ /* 0x000fda0000702470 */
        /* <DEDUP_REMOVED lines=15> */
.L_x_23:
[----:B------:R-:W-:Y:S01]  /*2a30*/  LOP3.LUT R22, R22, R31, RZ, 0xfc, !PT ;  /* 0x0000001f16167212 */ /* 0x000fe200078efcff */
[----:B------:R-:W-:-:S07]  /*2a40*/  IMAD.MOV.U32 R24, RZ, RZ, 0x1 ;  /* 0x00000001ff187424 */ /* 0x000fce00078e00ff */
.L_x_22:
[----:B------:R-:W-:Y:S05]  /*2a50*/  BSYNC.RECONVERGENT B2 ;  /* 0x0000000000027941 */ /* 0x000fea0003800200 */
.L_x_21:
[----:B------:R-:W-:Y:S01]  /*2a60*/  BSSY.RECONVERGENT B2, `(.L_x_24) ;  /* 0x000001a000027945 */ /* 0x000fe20003800200 */
[----:B------:R-:W-:-:S03]  /*2a70*/  SEL R26, RZ, 0x2, P1 ;  /* 0x00000002ff1a7807 */ /* 0x000fc60000800000 */
[----:B------:R-:W-:Y:S05]  /*2a80*/  @!P1 BRA `(.L_x_25) ;  /* 0x00000000005c9947 */ /* 0x000fea0003800000 */
[----:B------:R-:W-:Y:S01]  /*2a90*/  LOP3.LUT R26, R22, 0x1, RZ, 0xc0, !PT ;  /* 0x00000001161a7812 */ /* 0x000fe200078ec0ff */
[----:B------:R-:W-:Y:S01]  /*2aa0*/  IMAD.MOV.U32 R31, RZ, RZ, 0x1 ;  /* 0x00000001ff1f7424 */ /* 0x000fe200078e00ff */
[----:B------:R-:W-:Y:S02]  /*2ab0*/  ISETP.NE.AND P0, PT, R4, R23, PT ;  /* 0x000000170400720c */ /* 0x000fe40003f05270 */
[----:B------:R-:W-:Y:S02]  /*2ac0*/  ISETP.NE.U32.AND P5, PT, R26, 0x1, PT ;  /* 0x000000011a00780c */ /* 0x000fe40003fa5070 */
        /* <DEDUP_REMOVED lines=13> */
[----:B------:R-:W-:Y:S02]  /*2ba0*/  ISETP.EQ.U32.OR P0, PT, R26, 0x1, P0 ;  /* 0x000000011a00780c */ /* 0x000fe40000702470 */
[----:B------:R-:W-:-:S11]  /*2bb0*/  SEL R26, RZ, 0x2, P1 ;  /* 0x00000002ff1a7807 */ /* 0x000fd60000800000 */
[----:B------:R-:W-:Y:S05]  /*2bc0*/  @P0 BRA `(.L_x_25) ;  /* 0x00000000000c0947 */ /* 0x000fea0003800000 */
[----:B------:R-:W-:-:S07]  /*2bd0*/  IMAD.MOV.U32 R31, RZ, RZ, 0x10 ;  /* 0x00000010ff1f7424 */ /* 0x000fce00078e00ff */
.L_x_26:
[----:B------:R-:W-:Y:S01]  /*2be0*/  LOP3.LUT R22, R22, R31, RZ, 0xfc, !PT ;  /* 0x0000001f16167212 */ /* 0x000fe200078efcff */
[----:B------:R-:W-:-:S07]  /*2bf0*/  IMAD.MOV.U32 R26, RZ, RZ, 0x1 ;  /* 0x00000001ff1a7424 */ /* 0x000fce00078e00ff */
.L_x_25:
[----:B------:R-:W-:Y:S05]  /*2c00*/  BSYNC.RECONVERGENT B2 ;  /* 0x0000000000027941 */ /* 0x000fea0003800200 */
.L_x_24:
        /* <DEDUP_REMOVED lines=24> */
.L_x_29:
[----:B------:R-:W-:Y:S01]  /*2d90*/  LOP3.LUT R22, R22, R31, RZ, 0xfc, !PT ;  /* 0x0000001f16167212 */ /* 0x000fe200078efcff */
[----:B------:R-:W-:-:S07]  /*2da0*/  IMAD.MOV.U32 R28, RZ, RZ, 0x1 ;  /* 0x00000001ff1c7424 */ /* 0x000fce00078e00ff */
.L_x_28:
[----:B------:R-:W-:Y:S05]  /*2db0*/  BSYNC.RECONVERGENT B2 ;  /* 0x0000000000027941 */ /* 0x000fea0003800200 */
.L_x_27:
        /* <DEDUP_REMOVED lines=24> */
.L_x_32:
[----:B------:R-:W-:Y:S01]  /*2f40*/  LOP3.LUT R22, R22, R31, RZ, 0xfc, !PT ;  /* 0x0000001f16167212 */ /* 0x000fe200078efcff */
[----:B------:R-:W-:-:S07]  /*2f50*/  IMAD.MOV.U32 R30, RZ, RZ, 0x1 ;  /* 0x00000001ff1e7424 */ /* 0x000fce00078e00ff */
.L_x_31:
[----:B------:R-:W-:Y:S05]  /*2f60*/  BSYNC.RECONVERGENT B2 ;  /* 0x0000000000027941 */ /* 0x000fea0003800200 */
.L_x_30:
[----:B------:R-:W-:Y:S01]  /*2f70*/  LOP3.LUT R31, R26, 0xff, RZ, 0xc0, !PT ;  /* 0x000000ff1a1f7812 */ /* 0x000fe200078ec0ff */
[----:B------:R-:W-:Y:S01]  /*2f80*/  BSSY.RECONVERGENT B2, `(.L_x_33) ;  /* 0x000001c000027945 */ /* 0x000fe20003800200 */
[----:B------:R-:W-:Y:S02]  /*2f90*/  PRMT R33, R24, 0x9910, RZ ;  /* 0x0000991018217816 */ /* 0x000fe400000000ff */
[----:B------:R-:W-:Y:S02]  /*2fa0*/  ISETP.NE.AND P1, PT, R31, R16, PT ;  /* 0x000000101f00720c */ /* 0x000fe40003f25270 */
[----:B------:R-:W-:Y:S02]  /*2fb0*/  LOP3.LUT R31, R28, 0xff, RZ, 0xc0, !PT ;  /* 0x000000ff1c1f7812 */ /* 0x000fe400078ec0ff */
[----:B------:R-:W-:Y:S02]  /*2fc0*/  ISETP.EQ.AND P1, PT, R33, R12, !P1 ;  /* 0x0000000c2100720c */ /* 0x000fe40004f22270 */
[----:B------:R-:W-:-:S02]  /*2fd0*/  SEL R24, RZ, 0x2, P2 ;  /* 0x00000002ff187807 */ /* 0x000fc40001000000 */
[----:B------:R-:W-:Y:S02]  /*2fe0*/  ISETP.EQ.AND P1, PT, R31, R18, P1 ;  /* 0x000000121f00720c */ /* 0x000fe40000f22270 */
[----:B------:R-:W-:Y:S01]  /*2ff0*/  LOP3.LUT R31, R30, 0xff, RZ, 0xc0, !PT ;  /* 0x000000ff1e1f7812 */ /* 0x000fe200078ec0ff */
[----:B------:R-:W-:Y:S10]  /*3000*/  @!P2 BRA `(.L_x_34) ;  /* 0x00000000004ca947 */ /* 0x000ff40003800000 */
        /* <DEDUP_REMOVED lines=12> */
[----:B------:R-:W-:Y:S02]  /*30d0*/  @!P2 LOP3.LUT P3, RZ, R22, 0x8, RZ, 0xc0, !PT ;  /* 0x0000000816ffa812 */ /* 0x000fe4000786c0ff */
[C---:B------:R-:W-:Y:S02]  /*30e0*/  @!P2 ISETP.NE.AND P4, PT, R10.reuse, R27, PT ;  /* 0x0000001b0a00a20c */ /* 0x040fe40003f85270 */
[----:B------:R-:W-:Y:S02]  /*30f0*/  @!P2 PLOP3.LUT P0, PT, P3, PT, PT, 0x80, 0x8 ;  /* 0x000000000008a81c */ /* 0x000fe40001f0f070 */
[----:B------:R-:W-:Y:S02]  /*3100*/  @!P2 ISETP.NE.AND P3, PT, R10, R25, PT ;  /* 0x000000190a00a20c */ /* 0x000fe40003f65270 */
[----:B------:R-:W-:-:S09]  /*3110*/  @!P2 SEL R19, RZ, 0x2, P4 ;  /* 0x00000002ff13a807 */ /* 0x000fd20002000000 */
[----:B------:R-:W-:-:S04]  /*3120*/  @!P0 SEL R19, R19, 0x1, P3 ;  /* 0x0000000113138807 */ /* 0x000fc80001800000 */
[----:B------:R-:W-:-:S07]  /*3130*/  @!P2 PRMT R24, R19, 0x7610, R24 ;  /* 0x000076101318a816 */ /* 0x000fce0000000018 */
.L_x_34:
[----:B------:R-:W-:Y:S05]  /*3140*/  BSYNC.RECONVERGENT B2 ;  /* 0x0000000000027941 */ /* 0x000fea0003800200 */
.L_x_33:
[----:B------:R-:W-:Y:S02]  /*3150*/  ISETP.EQ.AND P1, PT, R31, R14, P1 ;  /* 0x0000000e1f00720c */ /* 0x000fe40000f22270 */
[----:B------:R-:W-:-:S04]  /*3160*/  LOP3.LUT R24, R24, 0xff, RZ, 0xc0, !PT ;  /* 0x000000ff18187812 */ /* 0x000fc800078ec0ff */
[----:B------:R-:W-:-:S13]  /*3170*/  ISETP.EQ.AND P1, PT, R24, R13, P1 ;  /* 0x0000000d1800720c */ /* 0x000fda0000f22270 */
[----:B------:R-:W-:-:S05]  /*3180*/  @!P1 IMAD.MOV.U32 R22, RZ, RZ, 0x1 ;  /* 0x00000001ff169424 */ /* 0x000fca00078e00ff */
[----:B------:R-:W-:-:S04]  /*3190*/  @!P1 SHF.L.W.U32 R15, R22, R15, RZ ;  /* 0x0000000f160f9219 */ /* 0x000fc80000000eff */
[----:B------:R-:W-:-:S05]  /*31a0*/  @!P1 LOP3.LUT R20, R20, R15, RZ, 0x30, !PT ;  /* 0x0000000f14149212 */ /* 0x000fca00078e30ff */
[----:B------:R0:W-:Y:S02]  /*31b0*/  @!P1 STL [R17], R20 ;  /* 0x0000001411009387 */ /* 0x0001e40000100800 */
.L_x_20:
[----:B------:R-:W-:Y:S05]  /*31c0*/  BSYNC.RECONVERGENT B1 ;  /* 0x0000000000017941 */ /* 0x000fea0003800200 */
.L_x_19:
[----:B------:R-:W-:Y:S02]  /*31d0*/  VIADD R29, R29, 0x1 ;  /* 0x000000011d1d7836 */ /* 0x000fe40000000000 */
[----:B------:R-:W-:-:S03]  /*31e0*/  VIADD R11, R11, 0x5 ;  /* 0x000000050b0b7836 */ /* 0x000fc60000000000 */
[----:B------:R-:W-:-:S13]  /*31f0*/  ISETP.NE.AND P0, PT, R29, RZ, PT ;  /* 0x000000ff1d00720c */ /* 0x000fda0003f05270 */
[----:B------:R-:W-:Y:S05]  /*3200*/  @P0 BRA `(.L_x_35) ;  /* 0xfffffff400480947 */ /* 0x000fea000383ffff */
[----:B------:R-:W-:Y:S05]  /*3210*/  BRA `(.L_x_36) ;  /* 0xffffffd000647947 */ /* 0x000fea000383ffff */
.L_x_4:
[----:B------:R-:W-:Y:S05]  /*3220*/  BSYNC.RECONVERGENT B0 ;  /* 0x0000000000007941 */ /* 0x000fea0003800200 */
.L_x_0:
[----:B------:R-:W0:Y:S01]  /*3230*/  LDC.64 R2, c[0x0][0x380] ;  /* 0x0000e000ff027b82 */ /* 0x000e220000000a00 */
[----:B------:R-:W1:Y:S02]  /*3240*/  LDCU UR6, c[0x3][URZ] ;  /* 0x00c00000ff0677ac */ /* 0x000e640008000800 */
[----:B-1----:R-:W-:-:S04]  /*3250*/  IMAD R7, R6, UR6, R7 ;  /* 0x0000000606077c24 */ /* 0x002fc8000f8e0207 */
[----:B0-----:R-:W-:-:S05]  /*3260*/  IMAD.WIDE R2, R7, 0x4, R2 ;  /* 0x0000000407027825 */ /* 0x001fca00078e0202 */
[----:B------:R-:W-:Y:S01]  /*3270*/  STG.E desc[UR4][R2.64], R0 ;  /* 0x0000000002007986 */ /* 0x000fe2000c101904 */
[----:B------:R-:W-:Y:S05]  /*3280*/  EXIT ;  /* 0x000000000000794d */ /* 0x000fea0003800000 */
.L_x_37:
[----:B------:R-:W-:-:S00]  /*3290*/  BRA `(.L_x_37) ;  /* 0xfffffffc00fc7947 */ /* 0x000fc0000383ffff */
[----:B------:R-:W-:-:S00]  /*32a0*/  NOP ;  /* 0x0000000000007918 */ /* 0x000fc00000000000 */
        /* <DEDUP_REMOVED lines=13> */
.L_x_114:


//--------------------- .text._Z11g_guess_allPii  --------------------------
	.section	.text._Z11g_guess_allPii,"ax",@progbits
	.align	128
        .global         _Z11g_guess_allPii
        .type           _Z11g_guess_allPii,@function
        .size           _Z11g_guess_allPii,(.L_x_115 - _Z11g_guess_allPii)
        .other          _Z11g_guess_allPii,@"STO_CUDA_ENTRY STV_DEFAULT"
_Z11g_guess_allPii:
.text._Z11g_guess_allPii:
[----:B------:R-:W0:Y:S01]  /*0000*/  LDC R1, c[0x0][0x37c] ;  /* 0x0000df00ff017b82 */ /* 0x000e220000000800 */
[----:B------:R-:W1:Y:S07]  /*0010*/  S2R R0, SR_TID.X ;  /* 0x0000000000007919 */ /* 0x000e6e0000002100 */
[----:B------:R-:W1:Y:S01]  /*0020*/  S2UR UR4, SR_CTAID.X ;  /* 0x00000000000479c3 */ /* 0x000e620000002500 */
[----:B------:R-:W2:Y:S01]  /*0030*/  LDCU UR5, c[0x3][URZ] ;  /* 0x00c00000ff0577ac */ /* 0x000ea20008000800 */
[----:B0-----:R-:W-:-:S06]  /*0040*/  VIADD R1, R1, 0xfffffed8 ;  /* 0xfffffed801017836 */ /* 0x001fcc0000000000 */
[----:B------:R-:W1:Y:S02]  /*0050*/  LDC R7, c[0x0][0x360] ;  /* 0x0000d800ff077b82 */ /* 0x000e640000000800 */
[----:B-1----:R-:W-:-:S05]  /*0060*/  IMAD R7, R7, UR4, R0 ;  /* 0x0000000407077c24 */ /* 0x002fca000f8e0200 */
        /* <DEDUP_REMOVED lines=47> */
.L_x_74:
[----:B------:R-:W1:Y:S01]  /*0360*/  LDC R6, c[0x0][0x388] ;  /* 0x0000e200ff067b82 */ /* 0x000e620000000800 */
        /* <DEDUP_REMOVED lines=407> */
.L_x_41:
[----:B------:R-:W-:-:S07]  /*1ce0*/  IMAD.IADD R4, R4, 0x1, R5 ;  /* 0x0000000104047824 */ /* 0x000fce00078e0205 */
.L_x_40:
[----:B------:R-:W-:Y:S05]  /*1cf0*/  BSYNC.RECONVERGENT B1 ;  /* 0x0000000000017941 */ /* 0x000fea0003800200 */
.L_x_39:
        /* <DEDUP_REMOVED lines=53> */
.L_x_45:
[----:B------:R-:W-:Y:S01]  /*2050*/  LOP3.LUT R20, R20, R21, RZ, 0xfc, !PT ;  /* 0x0000001514147212 */ /* 0x000fe200078efcff */
[----:B------:R-:W-:-:S07]  /*2060*/  IMAD.MOV.U32 R18, RZ, RZ, 0x1 ;  /* 0x00000001ff127424 */ /* 0x000fce00078e00ff */
.L_x_44:
[----:B------:R-:W-:Y:S05]  /*2070*/  BSYNC.RECONVERGENT B1 ;  /* 0x0000000000017941 */ /* 0x000fea0003800200 */
.L_x_43:
        /* <DEDUP_REMOVED lines=22> */
.L_x_48:
[----:B------:R-:W-:Y:S01]  /*21e0*/  LOP3.LUT R20, R20, R21, RZ, 0xfc, !PT ;  /* 0x0000001514147212 */ /* 0x000fe200078efcff */
[----:B------:R-:W-:-:S07]  /*21f0*/  IMAD.MOV.U32 R14, RZ, RZ, 0x1 ;  /* 0x00000001ff0e7424 */ /* 0x000fce00078e00ff */
.L_x_47:
[----:B------:R-:W-:Y:S05]  /*2200*/  BSYNC.RECONVERGENT B1 ;  /* 0x0000000000017941 */ /* 0x000fea0003800200 */
.L_x_46:
        /* <DEDUP_REMOVED lines=22> */
.L_x_51:
[----:B------:R-:W-:Y:S01]  /*2370*/  LOP3.LUT R20, R20, R21, RZ, 0xfc, !PT ;  /* 0x0000001514147212 */ /* 0x000fe200078efcff */
[----:B------:R-:W-:-:S07]  /*2380*/  IMAD.MOV.U32 R16, RZ, RZ, 0x1 ;  /* 0x00000001ff107424 */ /* 0x000fce00078e00ff */
.L_x_50:
[----:B------:R-:W-:Y:S05]  /*2390*/  BSYNC.RECONVERGENT B1 ;  /* 0x0000000000017941 */ /* 0x000fea0003800200 */
.L_x_49:
        /* <DEDUP_REMOVED lines=22> */
.L_x_54:
[----:B------:R-:W-:Y:S01]  /*2500*/  LOP3.LUT R20, R20, R21, RZ, 0xfc, !PT ;  /* 0x0000001514147212 */ /* 0x000fe200078efcff */
[----:B------:R-:W-:-:S07]  /*2510*/  IMAD.MOV.U32 R12, RZ, RZ, 0x1 ;  /* 0x00000001ff0c7424 */ /* 0x000fce00078e00ff */
.L_x_53:
[----:B------:R-:W-:Y:S05]  /*2520*/  BSYNC.RECONVERGENT B1 ;  /* 0x0000000000017941 */ /* 0x000fea0003800200 */
.L_x_52:
[----:B------:R-:W-:Y:S01]  /*2530*/  BSSY.RECONVERGENT B1, `(.L_x_55) ;  /* 0x0000016000017945 */ /* 0x000fe20003800200 */
[----:B------:R-:W-:Y:S02]  /*2540*/  LOP3.LUT R14, R14, 0xff, RZ, 0xc0, !PT ;  /* 0x000000ff0e0e7812 */ /* 0x000fe400078ec0ff */
[----:B------:R-:W-:Y:S02]  /*2550*/  LOP3.LUT R16, R16, 0xff, RZ, 0xc0, !PT ;  /* 0x000000ff10107812 */ /* 0x000fe400078ec0ff */
[----:B------:R-:W-:Y:S01]  /*2560*/  PRMT R19, R10, 0x7610, R19 ;  /* 0x000076100a137816 */ /* 0x000fe20000000013 */
[----:B------:R-:W-:Y:S06]  /*2570*/  @!P4 BRA `(.L_x_56) ;  /* 0x000000000044c947 */ /* 0x000fec0003800000 */
[C---:B------:R-:W-:Y:S02]  /*2580*/  LOP3.LUT R19, R20.reuse, 0x1, RZ, 0xc0, !PT ;  /* 0x0000000114137812 */ /* 0x040fe400078ec0ff */
        /* <DEDUP_REMOVED lines=16> */
.L_x_56:
[----:B------:R-:W-:Y:S05]  /*2690*/  BSYNC.RECONVERGENT B1 ;  /* 0x0000000000017941 */ /* 0x000fea0003800200 */
.L_x_55:
[----:B------:R-:W-:Y:S01]  /*26a0*/  PRMT R11, R18, 0x9910, RZ ;  /* 0x00009910120b7816 */ /* 0x000fe200000000ff */
[----:B------:R-:W-:Y:S01]  /*26b0*/  IMAD.MOV.U32 R28, RZ, RZ, -0x905 ;  /* 0xfffff6fbff1c7424 */ /* 0x000fe200078e00ff */
[----:B------:R-:W-:Y:S01]  /*26c0*/  LOP3.LUT R12, R12, 0xff, RZ, 0xc0, !PT ;  /* 0x000000ff0c0c7812 */ /* 0x000fe200078ec0ff */
[----:B------:R-:W-:Y:S01]  /*26d0*/  IMAD.MOV.U32 R10, RZ, RZ, 0x6 ;  /* 0x00000006ff0a7424 */ /* 0x000fe200078e00ff */
[----:B------:R-:W-:-:S07]  /*26e0*/  LOP3.LUT R13, R19, 0xff, RZ, 0xc0, !PT ;  /* 0x000000ff130d7812 */ /* 0x000fce00078ec0ff */
.L_x_73:
[----:B0-----:R-:W-:-:S05]  /*26f0*/  VIADD R18, R28, 0x905 ;  /* 0x000009051c127836 */ /* 0x001fca0000000000 */
[----:B------:R-:W-:-:S05]  /*2700*/  SHF.R.U32.HI R20, RZ, 0x5, R18 ;  /* 0x00000005ff147819 */ /* 0x000fca0000011612 */
[----:B------:R-:W-:-:S05]  /*2710*/  IMAD R15, R20, 0x4, R3 ;  /* 0x00000004140f7824 */ /* 0x000fca00078e0203 */
[----:B------:R-:W2:Y:S01]  /*2720*/  LDL R17, [R15] ;  /* 0x000000000f117983 */ /* 0x000ea20000100800 */
[----:B------:R-:W-:Y:S01]  /*2730*/  IMAD.MOV.U32 R19, RZ, RZ, 0x1 ;  /* 0x00000001ff137424 */ /* 0x000fe200078e00ff */
[----:B------:R-:W-:Y:S04]  /*2740*/  BSSY.RECONVERGENT B1, `(.L_x_57) ;  /* 0x00000a2000017945 */ /* 0x000fe80003800200 */
[----:B------:R-:W-:-:S04]  /*2750*/  SHF.L.W.U32 R18, R19, R18, RZ ;  /* 0x0000001213127219 */ /* 0x000fc80000000eff */
[----:B--2---:R-:W-:-:S13]  /*2760*/  LOP3.LUT P0, RZ, R17, R18, RZ, 0xc0, !PT ;  /* 0x0000001211ff7212 */ /* 0x004fda000780c0ff */
[----:B------:R-:W-:Y:S05]  /*2770*/  @!P0 BRA `(.L_x_58) ;  /* 0x0000000800788947 */ /* 0x000fea0003800000 */
        /* <DEDUP_REMOVED lines=39> */
.L_x_61:
[----:B------:R-:W-:Y:S01]  /*29f0*/  LOP3.LUT R22, R22, R27, RZ, 0xfc, !PT ;  /* 0x0000001b16167212 */ /* 0x000fe200078efcff */
[----:B------:R-:W-:-:S07]  /*2a00*/  IMAD.MOV.U32 R24, RZ, RZ, 0x1 ;  /* 0x00000001ff187424 */ /* 0x000fce00078e00ff */
.L_x_60:
[----:B------:R-:W-:Y:S05]  /*2a10*/  BSYNC.RECONVERGENT B2 ;  /* 0x0000000000027941 */ /* 0x000fea0003800200 */
.L_x_59:
        /* <DEDUP_REMOVED lines=24> */
.L_x_64:
[----:B------:R-:W-:Y:S01]  /*2ba0*/  LOP3.LUT R22, R22, R27, RZ, 0xfc, !PT ;  /* 0x0000001b16167212 */ /* 0x000fe200078efcff */
[----:B------:R-:W-:-:S07]  /*2bb0*/  IMAD.MOV.U32 R26, RZ, RZ, 0x1 ;  /* 0x00000001ff1a7424 */ /* 0x000fce00078e00ff */
.L_x_63:
[----:B------:R-:W-:Y:S05]  /*2bc0*/  BSYNC.RECONVERGENT B2 ;  /* 0x0000000000027941 */ /* 0x000fea0003800200 */
.L_x_62:
[----:B------:R-:W-:Y:S01]  /*2bd0*/  BSSY.RECONVERGENT B2, `(.L_x_65) ;  /* 0x000001a000027945 */ /* 0x000fe20003800200 */
[----:B------:R-:W-:-:S03]  /*2be0*/  SEL R27, RZ, 0x2, P3 ;  /* 0x00000002ff1b7807 */ /* 0x000fc60001800000 */
        /* <DEDUP_REMOVED lines=22> */
.L_x_67:
[----:B------:R-:W-:Y:S01]  /*2d50*/  LOP3.LUT R22, R22, R27, RZ, 0xfc, !PT ;  /* 0x0000001b16167212 */ /* 0x000fe200078efcff */
[----:B------:R-:W-:-:S07]  /*2d60*/  IMAD.MOV.U32 R27, RZ, RZ, 0x1 ;  /* 0x00000001ff1b7424 */ /* 0x000fce00078e00ff */
.L_x_66:
[----:B------:R-:W-:Y:S05]  /*2d70*/  BSYNC.RECONVERGENT B2 ;  /* 0x0000000000027941 */ /* 0x000fea0003800200 */
.L_x_65:
[----:B------:R-:W-:Y:S01]  /*2d80*/  BSSY.RECONVERGENT B2, `(.L_x_68) ;  /* 0x000001a000027945 */ /* 0x000fe20003800200 */
[----:B------:R-:W-:-:S03]  /*2d90*/  SEL R29, RZ, 0x2, P4 ;  /* 0x00000002ff1d7807 */ /* 0x000fc60002000000 */
        /* <DEDUP_REMOVED lines=22> */
.L_x_70:
[----:B------:R-:W-:Y:S01]  /*2f00*/  LOP3.LUT R22, R22, R29, RZ, 0xfc, !PT ;  /* 0x0000001d16167212 */ /* 0x000fe200078efcff */
[----:B------:R-:W-:-:S07]  /*2f10*/  IMAD.MOV.U32 R29, RZ, RZ, 0x1 ;  /* 0x00000001ff1d7424 */ /* 0x000fce00078e00ff */
.L_x_69:
[----:B------:R-:W-:Y:S05]  /*2f20*/  BSYNC.RECONVERGENT B2 ;  /* 0x0000000000027941 */ /* 0x000fea0003800200 */
.L_x_68:
        /* <DEDUP_REMOVED lines=29> */
.L_x_72:
[----:B------:R-:W-:Y:S05]  /*3100*/  BSYNC.RECONVERGENT B2 ;  /* 0x0000000000027941 */ /* 0x000fea0003800200 */
.L_x_71:
[----:B------:R-:W-:Y:S02]  /*3110*/  ISETP.EQ.AND P1, PT, R29, R12, P1 ;  /* 0x0000000c1d00720c */ /* 0x000fe40000f22270 */
[----:B------:R-:W-:-:S04]  /*3120*/  LOP3.LUT R24, R24, 0xff, RZ, 0xc0, !PT ;  /* 0x000000ff18187812 */ /* 0x000fc800078ec0ff */
[----:B------:R-:W-:-:S13]  /*3130*/  ISETP.EQ.AND P1, PT, R24, R13, P1 ;  /* 0x0000000d1800720c */ /* 0x000fda0000f22270 */
[----:B------:R-:W-:-:S05]  /*3140*/  @!P1 LOP3.LUT R18, R17, R18, RZ, 0x30, !PT ;  /* 0x0000001211129212 */ /* 0x000fca00078e30ff */
[----:B------:R0:W-:Y:S02]  /*3150*/  @!P1 STL [R15], R18 ;  /* 0x000000120f009387 */ /* 0x0001e40000100800 */
.L_x_58:
[----:B------:R-:W-:Y:S05]  /*3160*/  BSYNC.RECONVERGENT B1 ;  /* 0x0000000000017941 */ /* 0x000fea0003800200 */
.L_x_57:
[----:B------:R-:W-:Y:S02]  /*3170*/  VIADD R28, R28, 0x1 ;  /* 0x000000011c1c7836 */ /* 0x000fe40000000000 */
[----:B------:R-:W-:-:S03]  /*3180*/  VIADD R10, R10, 0x5 ;  /* 0x000000050a0a7836 */ /* 0x000fc60000000000 */
[----:B------:R-:W-:-:S13]  /*3190*/  ISETP.NE.AND P0, PT, R28, RZ, PT ;  /* 0x000000ff1c00720c */ /* 0x000fda0003f05270 */
[----:B------:R-:W-:Y:S05]  /*31a0*/  @P0 BRA `(.L_x_73) ;  /* 0xfffffff400500947 */ /* 0x000fea000383ffff */
[----:B------:R-:W-:Y:S05]  /*31b0*/  BRA `(.L_x_74) ;  /* 0xffffffd000687947 */ /* 0x000fea000383ffff */
.L_x_42:
[----:B------:R-:W-:Y:S05]  /*31c0*/  BSYNC.RECONVERGENT B0 ;  /* 0x0000000000007941 */ /* 0x000fea0003800200 */
.L_x_38:
[----:B------:R-:W0:Y:S02]  /*31d0*/  LDC.64 R4, c[0x0][0x380] ;  /* 0x0000e000ff047b82 */ /* 0x000e240000000a00 */
[----:B0-----:R-:W-:-:S05]  /*31e0*/  IMAD.WIDE R4, R7, 0x4, R4 ;  /* 0x0000000407047825 */ /* 0x001fca00078e0204 */
[----:B------:R-:W-:Y:S01]  /*31f0*/  STG.E desc[UR4][R4.64], R2 ;  /* 0x0000000204007986 */ /* 0x000fe2000c101904 */
[----:B------:R-:W-:Y:S05]  /*3200*/  EXIT ;  /* 0x000000000000794d */ /* 0x000fea0003800000 */
.L_x_75:
        /* <DEDUP_REMOVED lines=15> */
.L_x_115:


//--------------------- .text._Z7g_guessiPKiPii   --------------------------
	.section	.text._Z7g_guessiPKiPii,"ax",@progbits
	.align	128
        .global         _Z7g_guessiPKiPii
        .type           _Z7g_guessiPKiPii,@function
        .size           _Z7g_guessiPKiPii,(.L_x_116 - _Z7g_guessiPKiPii)
        .other          _Z7g_guessiPKiPii,@"STO_CUDA_ENTRY STV_DEFAULT"
_Z7g_guessiPKiPii:
.text._Z7g_guessiPKiPii:
        /* <DEDUP_REMOVED lines=9> */
[----:B------:R-:W0:Y:S01]  /*0090*/  LDC.64 R2, c[0x0][0x388] ;  /* 0x0000e200ff027b82 */ /* 0x000e220000000a00 */
[----:B------:R-:W1:Y:S01]  /*00a0*/  LDCU.64 UR4, c[0x0][0x358] ;  /* 0x00006b00ff0477ac */ /* 0x000e620008000a00 */
[----:B0-----:R-:W-:-:S05]  /*00b0*/  IMAD.WIDE R2, R6, 0x4, R2 ;  /* 0x0000000406027825 */ /* 0x001fca00078e0202 */
[----:B-1----:R0:W2:Y:S01]  /*00c0*/  LDG.E R7, desc[UR4][R2.64] ;  /* 0x0000000402077981 */ /* 0x0020a2000c1e1900 */
[----:B------:R-:W-:Y:S01]  /*00d0*/  IMAD.MOV.U32 R4, RZ, RZ, -0x1 ;  /* 0xffffffffff047424 */ /* 0x000fe200078e00ff */
[----:B------:R-:W-:Y:S01]  /*00e0*/  BSSY.RECONVERGENT B0, `(.L_x_76) ;  /* 0x0000311000007945 */ /* 0x000fe20003800200 */
[----:B------:R-:W-:Y:S02]  /*00f0*/  IMAD.MOV.U32 R5, RZ, RZ, -0x1 ;  /* 0xffffffffff057424 */ /* 0x000fe400078e00ff */
[----:B------:R-:W-:Y:S01]  /*0100*/  IMAD.MOV.U32 R0, RZ, RZ, 0x4 ;  /* 0x00000004ff007424 */ /* 0x000fe200078e00ff */
[----:B------:R1:W-:Y:S04]  /*0110*/  STL [R1+0x120], R4 ;  /* 0x0001200401007387 */ /* 0x0003e80000100800 */
[----:B------:R1:W-:Y:S01]  /*0120*/  STL.64 [R1], R4 ;  /* 0x0000000401007387 */ /* 0x0003e20000100a00 */
[----:B0-----:R-:W-:-:S02]  /*0130*/  IMAD.MOV.U32 R3, RZ, RZ, R1 ;  /* 0x000000ffff037224 */ /* 0x001fc400078e0001 */
[----:B------:R-:W-:Y:S01]  /*0140*/  IMAD.MOV.U32 R2, RZ, RZ, RZ ;  /* 0x000000ffff027224 */ /* 0x000fe200078e00ff */
        /* <DEDUP_REMOVED lines=34> */
[----:B------:R1:W-:Y:S02]  /*0370*/  STL.64 [R1+0x118], R4 ;  /* 0x0001180401007387 */ /* 0x0003e40000100a00 */
[----:B-12---:R-:W-:-:S07]  /*0380*/  IMAD R0, R7, 0x5, R0 ;  /* 0x0000000507007824 */ /* 0x006fce00078e0200 */
.L_x_112:
[----:B0-----:R-:W0:Y:S01]  /*0390*/  LDC R8, c[0x0][0x398] ;  /* 0x0000e600ff087b82 */ /* 0x001e220000000800 */
[----:B------:R-:W-:Y:S01]  /*03a0*/  ISETP.NE.AND P0, PT, R2, RZ, PT ;  /* 0x000000ff0200720c */ /* 0x000fe20003f05270 */
[----:B------:R-:W-:Y:S01]  /*03b0*/  BSSY.RECONVERGENT B1, `(.L_x_77) ;  /* 0x0000197000017945 */ /* 0x000fe20003800200 */
[----:B0-----:R-:W-:-:S11]  /*03c0*/  IMAD.MOV.U32 R4, RZ, RZ, R8 ;  /* 0x000000ffff047224 */ /* 0x001fd600078e0008 */
[----:B------:R-:W-:Y:S05]  /*03d0*/  @!P0 BRA `(.L_x_78) ;  /* 0x0000001800508947 */ /* 0x000fea0003800000 */
        /* <DEDUP_REMOVED lines=403> */
.L_x_79:
[----:B------:R-:W-:-:S07]  /*1d10*/  IMAD.IADD R4, R4, 0x1, R5 ;  /* 0x0000000104047824 */ /* 0x000fce00078e0205 */
.L_x_78:
[----:B------:R-:W-:Y:S05]  /*1d20*/  BSYNC.RECONVERGENT B1 ;  /* 0x0000000000017941 */ /* 0x000fea0003800200 */
.L_x_77:
        /* <DEDUP_REMOVED lines=53> */
.L_x_83:
[----:B------:R-:W-:Y:S01]  /*2080*/  LOP3.LUT R21, R21, R22, RZ, 0xfc, !PT ;  /* 0x0000001615157212 */ /* 0x000fe200078efcff */
[----:B------:R-:W-:-:S07]  /*2090*/  IMAD.MOV.U32 R20, RZ, RZ, 0x1 ;  /* 0x00000001ff147424 */ /* 0x000fce00078e00ff */
.L_x_82:
[----:B------:R-:W-:Y:S05]  /*20a0*/  BSYNC.RECONVERGENT B1 ;  /* 0x0000000000017941 */ /* 0x000fea0003800200 */
.L_x_81:
        /* <DEDUP_REMOVED lines=22> */
.L_x_86:
[----:B------:R-:W-:Y:S01]  /*2210*/  LOP3.LUT R21, R21, R22, RZ, 0xfc, !PT ;  /* 0x0000001615157212 */ /* 0x000fe200078efcff */
[----:B------:R-:W-:-:S07]  /*2220*/  IMAD.MOV.U32 R16, RZ, RZ, 0x1 ;  /* 0x00000001ff107424 */ /* 0x000fce00078e00ff */
.L_x_85:
[----:B------:R-:W-:Y:S05]  /*2230*/  BSYNC.RECONVERGENT B1 ;  /* 0x0000000000017941 */ /* 0x000fea0003800200 */
.L_x_84:
        /* <DEDUP_REMOVED lines=22> */
.L_x_89:
[----:B------:R-:W-:Y:S01]  /*23a0*/  LOP3.LUT R21, R21, R22, RZ, 0xfc, !PT ;  /* 0x0000001615157212 */ /* 0x000fe200078efcff */
[----:B------:R-:W-:-:S07]  /*23b0*/  IMAD.MOV.U32 R18, RZ, RZ, 0x1 ;  /* 0x00000001ff127424 */ /* 0x000fce00078e00ff */
.L_x_88:
[----:B------:R-:W-:Y:S05]  /*23c0*/  BSYNC.RECONVERGENT B1 ;  /* 0x0000000000017941 */ /* 0x000fea0003800200 */
.L_x_87:
        /* <DEDUP_REMOVED lines=22> */
.L_x_92:
[----:B------:R-:W-:Y:S01]  /*2530*/  LOP3.LUT R21, R21, R22, RZ, 0xfc, !PT ;  /* 0x0000001615157212 */ /* 0x000fe200078efcff */
[----:B------:R-:W-:-:S07]  /*2540*/  IMAD.MOV.U32 R14, RZ, RZ, 0x1 ;  /* 0x00000001ff0e7424 */ /* 0x000fce00078e00ff */
.L_x_91:
[----:B------:R-:W-:Y:S05]  /*2550*/  BSYNC.RECONVERGENT B1 ;  /* 0x0000000000017941 */ /* 0x000fea0003800200 */
.L_x_90:
        /* <DEDUP_REMOVED lines=22> */
.L_x_94:
[----:B------:R-:W-:Y:S05]  /*26c0*/  BSYNC.RECONVERGENT B1 ;  /* 0x0000000000017941 */ /* 0x000fea0003800200 */
.L_x_93:
[----:B------:R-:W-:Y:S01]  /*26d0*/  PRMT R12, R20, 0x9910, RZ ;  /* 0x00009910140c7816 */ /* 0x000fe200000000ff */
[----:B------:R-:W-:Y:S01]  /*26e0*/  IMAD.MOV.U32 R30, RZ, RZ, -0x905 ;  /* 0xfffff6fbff1e7424 */ /* 0x000fe200078e00ff */
[----:B------:R-:W-:Y:S01]  /*26f0*/  LOP3.LUT R14, R14, 0xff, RZ, 0xc0, !PT ;  /* 0x000000ff0e0e7812 */ /* 0x000fe200078ec0ff */
[----:B------:R-:W-:Y:S01]  /*2700*/  IMAD.MOV.U32 R11, RZ, RZ, 0x6 ;  /* 0x00000006ff0b7424 */ /* 0x000fe200078e00ff */
[----:B------:R-:W-:-:S07]  /*2710*/  LOP3.LUT R13, R19, 0xff, RZ, 0xc0, !PT ;  /* 0x000000ff130d7812 */ /* 0x000fce00078ec0ff */
.L_x_111:
        /* <DEDUP_REMOVED lines=48> */
.L_x_99:
[----:B------:R-:W-:Y:S01]  /*2a20*/  LOP3.LUT R22, R22, R29, RZ, 0xfc, !PT ;  /* 0x0000001d16167212 */ /* 0x000fe200078efcff */
[----:B------:R-:W-:-:S07]  /*2a30*/  IMAD.MOV.U32 R24, RZ, RZ, 0x1 ;  /* 0x00000001ff187424 */ /* 0x000fce00078e00ff */
.L_x_98:
[----:B------:R-:W-:Y:S05]  /*2a40*/  BSYNC.RECONVERGENT B2 ;  /* 0x0000000000027941 */ /* 0x000fea0003800200 */
.L_x_97:
        /* <DEDUP_REMOVED lines=24> */
.L_x_102:
[----:B------:R-:W-:Y:S01]  /*2bd0*/  LOP3.LUT R22, R22, R29, RZ, 0xfc, !PT ;  /* 0x0000001d16167212 */ /* 0x000fe200078efcff */
[----:B------:R-:W-:-:S07]  /*2be0*/  IMAD.MOV.U32 R26, RZ, RZ, 0x1 ;  /* 0x00000001ff1a7424 */ /* 0x000fce00078e00ff */
.L_x_101:
[----:B------:R-:W-:Y:S05]  /*2bf0*/  BSYNC.RECONVERGENT B2 ;  /* 0x0000000000027941 */ /* 0x000fea0003800200 */
.L_x_100:
        /* <DEDUP_REMOVED lines=24> */
.L_x_105:
[----:B------:R-:W-:Y:S01]  /*2d80*/  LOP3.LUT R22, R22, R29, RZ, 0xfc, !PT ;  /* 0x0000001d16167212 */ /* 0x000fe200078efcff */
[----:B------:R-:W-:-:S07]  /*2d90*/  IMAD.MOV.U32 R28, RZ, RZ, 0x1 ;  /* 0x00000001ff1c7424 */ /* 0x000fce00078e00ff */
.L_x_104:
[----:B------:R-:W-:Y:S05]  /*2da0*/  BSYNC.RECONVERGENT B2 ;  /* 0x0000000000027941 */ /* 0x000fea0003800200 */
.L_x_103:
        /* <DEDUP_REMOVED lines=24> */
.L_x_108:
[----:B------:R-:W-:Y:S01]  /*2f30*/  LOP3.LUT R22, R22, R29, RZ, 0xfc, !PT ;  /* 0x0000001d16167212 */ /* 0x000fe200078efcff */
[----:B------:R-:W-:-:S07]  /*2f40*/  IMAD.MOV.U32 R29, RZ, RZ, 0x1 ;  /* 0x00000001ff1d7424 */ /* 0x000fce00078e00ff */
.L_x_107:
[----:B------:R-:W-:Y:S05]  /*2f50*/  BSYNC.RECONVERGENT B2 ;  /* 0x0000000000027941 */ /* 0x000fea0003800200 */
.L_x_106:
        /* <DEDUP_REMOVED lines=29> */
.L_x_110:
[----:B------:R-:W-:Y:S05]  /*3130*/  BSYNC.RECONVERGENT B2 ;  /* 0x0000000000027941 */ /* 0x000fea0003800200 */
.L_x_109:
[----:B------:R-:W-:Y:S02]  /*3140*/  ISETP.EQ.AND P1, PT, R29, R14, P1 ;  /* 0x0000000e1d00720c */ /* 0x000fe40000f22270 */
[----:B------:R-:W-:-:S04]  /*3150*/  LOP3.LUT R24, R24, 0xff, RZ, 0xc0, !PT ;  /* 0x000000ff18187812 */ /* 0x000fc800078ec0ff */
[----:B------:R-:W-:-:S13]  /*3160*/  ISETP.EQ.AND P1, PT, R24, R13, P1 ;  /* 0x0000000d1800720c */ /* 0x000fda0000f22270 */
[----:B------:R-:W-:-:S05]  /*3170*/  @!P1 LOP3.LUT R20, R17, R20, RZ, 0x30, !PT ;  /* 0x0000001411149212 */ /* 0x000fca00078e30ff */
[----:B------:R0:W-:Y:S02]  /*3180*/  @!P1 STL [R15], R20 ;  /* 0x000000140f009387 */ /* 0x0001e40000100800 */
.L_x_96:
[----:B------:R-:W-:Y:S05]  /*3190*/  BSYNC.RECONVERGENT B1 ;  /* 0x0000000000017941 */ /* 0x000fea0003800200 */
.L_x_95:
[----:B------:R-:W-:Y:S02]  /*31a0*/  VIADD R30, R30, 0x1 ;  /* 0x000000011e1e7836 */ /* 0x000fe40000000000 */
[----:B------:R-:W-:-:S03]  /*31b0*/  VIADD R11, R11, 0x5 ;  /* 0x000000050b0b7836 */ /* 0x000fc60000000000 */
[----:B------:R-:W-:-:S13]  /*31c0*/  ISETP.NE.AND P0, PT, R30, RZ, PT ;  /* 0x000000ff1e00720c */ /* 0x000fda0003f05270 */
[----:B------:R-:W-:Y:S05]  /*31d0*/  @P0 BRA `(.L_x_111) ;  /* 0xfffffff400500947 */ /* 0x000fea000383ffff */
[----:B------:R-:W-:Y:S05]  /*31e0*/  BRA `(.L_x_112) ;  /* 0xffffffd000687947 */ /* 0x000fea000383ffff */
.L_x_80:
[----:B------:R-:W-:Y:S05]  /*31f0*/  BSYNC.RECONVERGENT B0 ;  /* 0x0000000000007941 */ /* 0x000fea0003800200 */
.L_x_76:
[----:B------:R-:W0:Y:S02]  /*3200*/  LDC.64 R4, c[0x0][0x390] ;  /* 0x0000e400ff047b82 */ /* 0x000e240000000a00 */
[----:B0-----:R-:W-:-:S05]  /*3210*/  IMAD.WIDE R6, R6, 0x4, R4 ;  /* 0x0000000406067825 */ /* 0x001fca00078e0204 */
[----:B------:R-:W-:Y:S01]  /*3220*/  STG.E desc[UR4][R6.64], R2 ;  /* 0x0000000206007986 */ /* 0x000fe2000c101904 */
[----:B------:R-:W-:Y:S05]  /*3230*/  EXIT ;  /* 0x000000000000794d */ /* 0x000fea0003800000 */
.L_x_113:
        /* <DEDUP_REMOVED lines=12> */
.L_x_116:


//--------------------- .nv.shared.reserved.0     --------------------------
	.section	.nv.shared.reserved.0,"aw",@nobits
	.weak		__nv_reservedSMEM_offset_0_alias
	.size		__nv_reservedSMEM_offset_0_alias, 0, 64
	.other		__nv_reservedSMEM_offset_0_alias,@"STO_CUDA_RESERVED_SHARED STV_DEFAULT"
__nv_reservedSMEM_offset_0_alias:
	.zero		0
	.zero		64


//--------------------- .nv.constant0._Z14g_guess_matrixPi --------------------------
	.section	.nv.constant0._Z14g_guess_matrixPi,"a",@progbits
	.sectionflags	@""
	.align	4
.nv.constant0._Z14g_guess_matrixPi:
	.zero		904


//--------------------- .nv.constant0._Z11g_guess_allPii --------------------------
	.section	.nv.constant0._Z11g_guess_allPii,"a",@progbits
	.sectionflags	@""
	.align	4
.nv.constant0._Z11g_guess_allPii:
	.zero		908


//--------------------- .nv.constant0._Z7g_guessiPKiPii --------------------------
	.section	.nv.constant0._Z7g_guessiPKiPii,"a",@progbits
	.sectionflags	@""
	.align	4
.nv.constant0._Z7g_guessiPKiPii:
	.zero		924


//--------------------- SYMBOLS --------------------------

	.type		.nv.reservedSmem.offset0,@object
	.size		.nv.reservedSmem.offset0,0x4
